//
// Generated by NVIDIA NVVM Compiler
//
// Compiler Build ID: CL-36424714
// Cuda compilation tools, release 13.0, V13.0.88
// Based on NVVM 20.0.0
//

.version 9.0
.target sm_100
.address_size 64

	// .globl	_Z12setup_curandP17curandStateXORWOWyi
.global .align 4 .b8 precalc_xorwow_matrix[102400];
.global .align 4 .b8 precalc_xorwow_offset_matrix[102400];
.global .align 4 .b8 mrg32k3aM1[2304];
.global .align 4 .b8 mrg32k3aM2[2304];
.global .align 4 .b8 mrg32k3aM1SubSeq[2016];
.global .align 4 .b8 mrg32k3aM2SubSeq[2016];
.global .align 4 .b8 mrg32k3aM1Seq[2304];
.global .align 4 .b8 mrg32k3aM2Seq[2304];
.const .align 8 .b8 __cr_lgamma_table[72];

.visible .entry _Z12setup_curandP17curandStateXORWOWyi(
	.param .u64 .ptr .align 1 _Z12setup_curandP17curandStateXORWOWyi_param_0,
	.param .u64 _Z12setup_curandP17curandStateXORWOWyi_param_1,
	.param .u32 _Z12setup_curandP17curandStateXORWOWyi_param_2
)
{
	.reg .pred 	%p<25>;
	.reg .b32 	%r<414>;
	.reg .b64 	%rd<19>;

	ld.param.u64 	%rd8, [_Z12setup_curandP17curandStateXORWOWyi_param_0];
	ld.param.u64 	%rd9, [_Z12setup_curandP17curandStateXORWOWyi_param_1];
	ld.param.u32 	%r183, [_Z12setup_curandP17curandStateXORWOWyi_param_2];
	mov.u32 	%r184, %ctaid.x;
	mov.u32 	%r185, %ntid.x;
	mov.u32 	%r186, %tid.x;
	mad.lo.s32 	%r1, %r184, %r185, %r186;
	setp.ge.s32 	%p1, %r1, %r183;
	@%p1 bra 	$L__BB0_44;
	cvta.to.global.u64 	%rd10, %rd8;
	cvt.s64.s32 	%rd18, %r1;
	mul.wide.s32 	%rd11, %r1, 48;
	add.s64 	%rd2, %rd10, %rd11;
	cvt.u32.u64 	%r187, %rd9;
	xor.b32  	%r188, %r187, -1429050551;
	mul.lo.s32 	%r189, %r188, 1099087573;
	{ .reg .b32 tmp; mov.b64 {tmp, %r190}, %rd9; }
	xor.b32  	%r191, %r190, -136515619;
	mul.lo.s32 	%r192, %r191, -1703105765;
	add.s32 	%r193, %r189, %r192;
	add.s32 	%r194, %r193, 6615241;
	add.s32 	%r195, %r189, 123456789;
	st.global.v2.u32 	[%rd2], {%r194, %r195};
	xor.b32  	%r196, %r189, 362436069;
	add.s32 	%r197, %r192, 521288629;
	st.global.v2.u32 	[%rd2+8], {%r196, %r197};
	xor.b32  	%r198, %r192, 88675123;
	add.s32 	%r199, %r189, 5783321;
	st.global.v2.u32 	[%rd2+16], {%r198, %r199};
	setp.eq.s32 	%p2, %r1, 0;
	@%p2 bra 	$L__BB0_43;
	mov.b32 	%r320, 0;
$L__BB0_3:
	and.b64  	%rd4, %rd18, 3;
	setp.eq.s64 	%p3, %rd4, 0;
	@%p3 bra 	$L__BB0_42;
	mul.wide.u32 	%rd12, %r320, 3200;
	mov.u64 	%rd13, precalc_xorwow_matrix;
	add.s64 	%rd5, %rd13, %rd12;
	cvt.u32.u64 	%r3, %rd4;
	mov.b32 	%r321, 0;
$L__BB0_5:
	mov.b32 	%r334, 0;
	mov.u32 	%r335, %r334;
	mov.u32 	%r336, %r334;
	mov.u32 	%r337, %r334;
	mov.u32 	%r338, %r334;
	mov.u32 	%r327, %r334;
$L__BB0_6:
	mul.wide.u32 	%rd14, %r327, 4;
	add.s64 	%rd15, %rd2, %rd14;
	ld.global.u32 	%r11, [%rd15+4];
	shl.b32 	%r12, %r327, 5;
	mov.b32 	%r333, 0;
$L__BB0_7:
	.pragma "nounroll";
	shr.u32 	%r204, %r11, %r333;
	and.b32  	%r205, %r204, 1;
	setp.eq.b32 	%p4, %r205, 1;
	not.pred 	%p5, %p4;
	add.s32 	%r206, %r12, %r333;
	mul.lo.s32 	%r207, %r206, 5;
	mul.wide.u32 	%rd16, %r207, 4;
	add.s64 	%rd6, %rd5, %rd16;
	@%p5 bra 	$L__BB0_9;
	ld.global.u32 	%r208, [%rd6];
	xor.b32  	%r338, %r338, %r208;
	ld.global.u32 	%r209, [%rd6+4];
	xor.b32  	%r337, %r337, %r209;
	ld.global.u32 	%r210, [%rd6+8];
	xor.b32  	%r336, %r336, %r210;
	ld.global.u32 	%r211, [%rd6+12];
	xor.b32  	%r335, %r335, %r211;
	ld.global.u32 	%r212, [%rd6+16];
	xor.b32  	%r334, %r334, %r212;
$L__BB0_9:
	and.b32  	%r214, %r204, 2;
	setp.eq.s32 	%p6, %r214, 0;
	@%p6 bra 	$L__BB0_11;
	ld.global.u32 	%r215, [%rd6+20];
	xor.b32  	%r338, %r338, %r215;
	ld.global.u32 	%r216, [%rd6+24];
	xor.b32  	%r337, %r337, %r216;
	ld.global.u32 	%r217, [%rd6+28];
	xor.b32  	%r336, %r336, %r217;
	ld.global.u32 	%r218, [%rd6+32];
	xor.b32  	%r335, %r335, %r218;
	ld.global.u32 	%r219, [%rd6+36];
	xor.b32  	%r334, %r334, %r219;
$L__BB0_11:
	and.b32  	%r221, %r204, 4;
	setp.eq.s32 	%p7, %r221, 0;
	@%p7 bra 	$L__BB0_13;
	ld.global.u32 	%r222, [%rd6+40];
	xor.b32  	%r338, %r338, %r222;
	ld.global.u32 	%r223, [%rd6+44];
	xor.b32  	%r337, %r337, %r223;
	ld.global.u32 	%r224, [%rd6+48];
	xor.b32  	%r336, %r336, %r224;
	ld.global.u32 	%r225, [%rd6+52];
	xor.b32  	%r335, %r335, %r225;
	ld.global.u32 	%r226, [%rd6+56];
	xor.b32  	%r334, %r334, %r226;
$L__BB0_13:
	and.b32  	%r228, %r204, 8;
	setp.eq.s32 	%p8, %r228, 0;
	@%p8 bra 	$L__BB0_15;
	ld.global.u32 	%r229, [%rd6+60];
	xor.b32  	%r338, %r338, %r229;
	ld.global.u32 	%r230, [%rd6+64];
	xor.b32  	%r337, %r337, %r230;
	ld.global.u32 	%r231, [%rd6+68];
	xor.b32  	%r336, %r336, %r231;
	ld.global.u32 	%r232, [%rd6+72];
	xor.b32  	%r335, %r335, %r232;
	ld.global.u32 	%r233, [%rd6+76];
	xor.b32  	%r334, %r334, %r233;
$L__BB0_15:
	and.b32  	%r235, %r204, 16;
	setp.eq.s32 	%p9, %r235, 0;
	@%p9 bra 	$L__BB0_17;
	ld.global.u32 	%r236, [%rd6+80];
	xor.b32  	%r338, %r338, %r236;
	ld.global.u32 	%r237, [%rd6+84];
	xor.b32  	%r337, %r337, %r237;
	ld.global.u32 	%r238, [%rd6+88];
	xor.b32  	%r336, %r336, %r238;
	ld.global.u32 	%r239, [%rd6+92];
	xor.b32  	%r335, %r335, %r239;
	ld.global.u32 	%r240, [%rd6+96];
	xor.b32  	%r334, %r334, %r240;
$L__BB0_17:
	and.b32  	%r242, %r204, 32;
	setp.eq.s32 	%p10, %r242, 0;
	@%p10 bra 	$L__BB0_19;
	ld.global.u32 	%r243, [%rd6+100];
	xor.b32  	%r338, %r338, %r243;
	ld.global.u32 	%r244, [%rd6+104];
	xor.b32  	%r337, %r337, %r244;
	ld.global.u32 	%r245, [%rd6+108];
	xor.b32  	%r336, %r336, %r245;
	ld.global.u32 	%r246, [%rd6+112];
	xor.b32  	%r335, %r335, %r246;
	ld.global.u32 	%r247, [%rd6+116];
	xor.b32  	%r334, %r334, %r247;
$L__BB0_19:
	and.b32  	%r249, %r204, 64;
	setp.eq.s32 	%p11, %r249, 0;
	@%p11 bra 	$L__BB0_21;
	ld.global.u32 	%r250, [%rd6+120];
	xor.b32  	%r338, %r338, %r250;
	ld.global.u32 	%r251, [%rd6+124];
	xor.b32  	%r337, %r337, %r251;
	ld.global.u32 	%r252, [%rd6+128];
	xor.b32  	%r336, %r336, %r252;
	ld.global.u32 	%r253, [%rd6+132];
	xor.b32  	%r335, %r335, %r253;
	ld.global.u32 	%r254, [%rd6+136];
	xor.b32  	%r334, %r334, %r254;
$L__BB0_21:
	and.b32  	%r256, %r204, 128;
	setp.eq.s32 	%p12, %r256, 0;
	@%p12 bra 	$L__BB0_23;
	ld.global.u32 	%r257, [%rd6+140];
	xor.b32  	%r338, %r338, %r257;
	ld.global.u32 	%r258, [%rd6+144];
	xor.b32  	%r337, %r337, %r258;
	ld.global.u32 	%r259, [%rd6+148];
	xor.b32  	%r336, %r336, %r259;
	ld.global.u32 	%r260, [%rd6+152];
	xor.b32  	%r335, %r335, %r260;
	ld.global.u32 	%r261, [%rd6+156];
	xor.b32  	%r334, %r334, %r261;
$L__BB0_23:
	and.b32  	%r263, %r204, 256;
	setp.eq.s32 	%p13, %r263, 0;
	@%p13 bra 	$L__BB0_25;
	ld.global.u32 	%r264, [%rd6+160];
	xor.b32  	%r338, %r338, %r264;
	ld.global.u32 	%r265, [%rd6+164];
	xor.b32  	%r337, %r337, %r265;
	ld.global.u32 	%r266, [%rd6+168];
	xor.b32  	%r336, %r336, %r266;
	ld.global.u32 	%r267, [%rd6+172];
	xor.b32  	%r335, %r335, %r267;
	ld.global.u32 	%r268, [%rd6+176];
	xor.b32  	%r334, %r334, %r268;
$L__BB0_25:
	and.b32  	%r270, %r204, 512;
	setp.eq.s32 	%p14, %r270, 0;
	@%p14 bra 	$L__BB0_27;
	ld.global.u32 	%r271, [%rd6+180];
	xor.b32  	%r338, %r338, %r271;
	ld.global.u32 	%r272, [%rd6+184];
	xor.b32  	%r337, %r337, %r272;
	ld.global.u32 	%r273, [%rd6+188];
	xor.b32  	%r336, %r336, %r273;
	ld.global.u32 	%r274, [%rd6+192];
	xor.b32  	%r335, %r335, %r274;
	ld.global.u32 	%r275, [%rd6+196];
	xor.b32  	%r334, %r334, %r275;
$L__BB0_27:
	and.b32  	%r277, %r204, 1024;
	setp.eq.s32 	%p15, %r277, 0;
	@%p15 bra 	$L__BB0_29;
	ld.global.u32 	%r278, [%rd6+200];
	xor.b32  	%r338, %r338, %r278;
	ld.global.u32 	%r279, [%rd6+204];
	xor.b32  	%r337, %r337, %r279;
	ld.global.u32 	%r280, [%rd6+208];
	xor.b32  	%r336, %r336, %r280;
	ld.global.u32 	%r281, [%rd6+212];
	xor.b32  	%r335, %r335, %r281;
	ld.global.u32 	%r282, [%rd6+216];
	xor.b32  	%r334, %r334, %r282;
$L__BB0_29:
	and.b32  	%r284, %r204, 2048;
	setp.eq.s32 	%p16, %r284, 0;
	@%p16 bra 	$L__BB0_31;
	ld.global.u32 	%r285, [%rd6+220];
	xor.b32  	%r338, %r338, %r285;
	ld.global.u32 	%r286, [%rd6+224];
	xor.b32  	%r337, %r337, %r286;
	ld.global.u32 	%r287, [%rd6+228];
	xor.b32  	%r336, %r336, %r287;
	ld.global.u32 	%r288, [%rd6+232];
	xor.b32  	%r335, %r335, %r288;
	ld.global.u32 	%r289, [%rd6+236];
	xor.b32  	%r334, %r334, %r289;
$L__BB0_31:
	and.b32  	%r291, %r204, 4096;
	setp.eq.s32 	%p17, %r291, 0;
	@%p17 bra 	$L__BB0_33;
	ld.global.u32 	%r292, [%rd6+240];
	xor.b32  	%r338, %r338, %r292;
	ld.global.u32 	%r293, [%rd6+244];
	xor.b32  	%r337, %r337, %r293;
	ld.global.u32 	%r294, [%rd6+248];
	xor.b32  	%r336, %r336, %r294;
	ld.global.u32 	%r295, [%rd6+252];
	xor.b32  	%r335, %r335, %r295;
	ld.global.u32 	%r296, [%rd6+256];
	xor.b32  	%r334, %r334, %r296;
$L__BB0_33:
	and.b32  	%r298, %r204, 8192;
	setp.eq.s32 	%p18, %r298, 0;
	@%p18 bra 	$L__BB0_35;
	ld.global.u32 	%r299, [%rd6+260];
	xor.b32  	%r338, %r338, %r299;
	ld.global.u32 	%r300, [%rd6+264];
	xor.b32  	%r337, %r337, %r300;
	ld.global.u32 	%r301, [%rd6+268];
	xor.b32  	%r336, %r336, %r301;
	ld.global.u32 	%r302, [%rd6+272];
	xor.b32  	%r335, %r335, %r302;
	ld.global.u32 	%r303, [%rd6+276];
	xor.b32  	%r334, %r334, %r303;
$L__BB0_35:
	and.b32  	%r305, %r204, 16384;
	setp.eq.s32 	%p19, %r305, 0;
	@%p19 bra 	$L__BB0_37;
	ld.global.u32 	%r306, [%rd6+280];
	xor.b32  	%r338, %r338, %r306;
	ld.global.u32 	%r307, [%rd6+284];
	xor.b32  	%r337, %r337, %r307;
	ld.global.u32 	%r308, [%rd6+288];
	xor.b32  	%r336, %r336, %r308;
	ld.global.u32 	%r309, [%rd6+292];
	xor.b32  	%r335, %r335, %r309;
	ld.global.u32 	%r310, [%rd6+296];
	xor.b32  	%r334, %r334, %r310;
$L__BB0_37:
	and.b32  	%r312, %r204, 32768;
	setp.eq.s32 	%p20, %r312, 0;
	@%p20 bra 	$L__BB0_39;
	ld.global.u32 	%r313, [%rd6+300];
	xor.b32  	%r338, %r338, %r313;
	ld.global.u32 	%r314, [%rd6+304];
	xor.b32  	%r337, %r337, %r314;
	ld.global.u32 	%r315, [%rd6+308];
	xor.b32  	%r336, %r336, %r315;
	ld.global.u32 	%r316, [%rd6+312];
	xor.b32  	%r335, %r335, %r316;
	ld.global.u32 	%r317, [%rd6+316];
	xor.b32  	%r334, %r334, %r317;
$L__BB0_39:
	add.s32 	%r333, %r333, 16;
	setp.ne.s32 	%p21, %r333, 32;
	@%p21 bra 	$L__BB0_7;
	mad.lo.s32 	%r318, %r327, -31, %r12;
	add.s32 	%r327, %r318, 1;
	setp.ne.s32 	%p22, %r327, 5;
	@%p22 bra 	$L__BB0_6;
	st.global.u32 	[%rd2+4], %r338;
	st.global.u32 	[%rd2+8], %r337;
	st.global.u32 	[%rd2+12], %r336;
	st.global.u32 	[%rd2+16], %r335;
	st.global.u32 	[%rd2+20], %r334;
	add.s32 	%r321, %r321, 1;
	setp.lt.u32 	%p23, %r321, %r3;
	@%p23 bra 	$L__BB0_5;
$L__BB0_42:
	shr.u64 	%rd7, %rd18, 2;
	add.s32 	%r320, %r320, 1;
	setp.gt.u64 	%p24, %rd18, 3;
	mov.u64 	%rd18, %rd7;
	@%p24 bra 	$L__BB0_3;
$L__BB0_43:
	mov.b32 	%r319, 0;
	st.global.v2.u32 	[%rd2+24], {%r319, %r319};
	st.global.u32 	[%rd2+32], %r319;
	mov.b64 	%rd17, 0;
	st.global.u64 	[%rd2+40], %rd17;
$L__BB0_44:
	ret;

}
	// .globl	_Z30asian_monte_carlo_kernel_fixedPfPiP17curandStateXORWOW12OptionParamsi
.visible .entry _Z30asian_monte_carlo_kernel_fixedPfPiP17curandStateXORWOW12OptionParamsi(
	.param .u64 .ptr .align 1 _Z30asian_monte_carlo_kernel_fixedPfPiP17curandStateXORWOW12OptionParamsi_param_0,
	.param .u64 .ptr .align 1 _Z30asian_monte_carlo_kernel_fixedPfPiP17curandStateXORWOW12OptionParamsi_param_1,
	.param .u64 .ptr .align 1 _Z30asian_monte_carlo_kernel_fixedPfPiP17curandStateXORWOW12OptionParamsi_param_2,
	.param .align 4 .b8 _Z30asian_monte_carlo_kernel_fixedPfPiP17curandStateXORWOW12OptionParamsi_param_3[40],
	.param .u32 _Z30asian_monte_carlo_kernel_fixedPfPiP17curandStateXORWOW12OptionParamsi_param_4
)
{
	.local .align 8 .b8 	__local_depot1[2920];
	.reg .b64 	%SP;
	.reg .b64 	%SPL;
	.reg .pred 	%p<38>;
	.reg .b32 	%r<331>;
	.reg .b32 	%f<667>;
	.reg .b64 	%rd<40>;
	.reg .b64 	%fd<2>;

	mov.u64 	%SPL, __local_depot1;
	ld.param.u64 	%rd8, [_Z30asian_monte_carlo_kernel_fixedPfPiP17curandStateXORWOW12OptionParamsi_param_0];
	ld.param.f32 	%f1, [_Z30asian_monte_carlo_kernel_fixedPfPiP17curandStateXORWOW12OptionParamsi_param_3];
	ld.param.f32 	%f2, [_Z30asian_monte_carlo_kernel_fixedPfPiP17curandStateXORWOW12OptionParamsi_param_3+4];
	ld.param.u32 	%r1, [_Z30asian_monte_carlo_kernel_fixedPfPiP17curandStateXORWOW12OptionParamsi_param_3+20];
	ld.param.f32 	%f3, [_Z30asian_monte_carlo_kernel_fixedPfPiP17curandStateXORWOW12OptionParamsi_param_3+28];
	ld.param.f32 	%f4, [_Z30asian_monte_carlo_kernel_fixedPfPiP17curandStateXORWOW12OptionParamsi_param_3+32];
	ld.param.u64 	%rd9, [_Z30asian_monte_carlo_kernel_fixedPfPiP17curandStateXORWOW12OptionParamsi_param_1];
	ld.param.u64 	%rd10, [_Z30asian_monte_carlo_kernel_fixedPfPiP17curandStateXORWOW12OptionParamsi_param_2];
	ld.param.u32 	%r115, [_Z30asian_monte_carlo_kernel_fixedPfPiP17curandStateXORWOW12OptionParamsi_param_4];
	add.u64 	%rd1, %SPL, 0;
	mov.u32 	%r116, %ctaid.x;
	mov.u32 	%r117, %ntid.x;
	mov.u32 	%r118, %tid.x;
	mad.lo.s32 	%r2, %r116, %r117, %r118;
	mov.u32 	%r119, %nctaid.x;
	mul.lo.s32 	%r120, %r119, %r117;
	setp.ge.s32 	%p1, %r2, %r120;
	@%p1 bra 	$L__BB1_46;
	cvta.to.global.u64 	%rd12, %rd10;
	mul.wide.s32 	%rd13, %r2, 48;
	add.s64 	%rd2, %rd12, %rd13;
	ld.global.v2.u32 	{%r326, %r325}, [%rd2];
	ld.global.v2.u32 	{%r324, %r323}, [%rd2+8];
	ld.global.v2.u32 	{%r322, %r321}, [%rd2+16];
	ld.global.v2.u32 	{%r320, %r10}, [%rd2+24];
	ld.global.f32 	%f665, [%rd2+32];
	ld.global.f64 	%fd1, [%rd2+40];
	setp.lt.s32 	%p2, %r115, 1;
	mov.f32 	%f666, 0f00000000;
	mov.b32 	%r327, 0;
	@%p2 bra 	$L__BB1_45;
	setp.lt.s32 	%p3, %r1, 1;
	cvt.rn.f32.s32 	%f6, %r1;
	@%p3 bra 	$L__BB1_39;
	and.b32  	%r12, %r1, 7;
	add.s32 	%r13, %r12, -1;
	and.b32  	%r14, %r1, 3;
	add.s32 	%r15, %r14, -1;
	and.b32  	%r16, %r1, 1;
	and.b32  	%r17, %r1, 2147483640;
	and.b32  	%r125, %r1, 2147483646;
	neg.s32 	%r18, %r125;
	mov.f32 	%f666, 0f00000000;
	mov.b32 	%r253, 0;
$L__BB1_4:
	setp.eq.s32 	%p8, %r1, 1;
	mov.b64 	%rd39, 0;
	@%p8 bra 	$L__BB1_12;
	add.s64 	%rd38, %rd1, 4;
	mov.u32 	%r261, %r18;
$L__BB1_6:
	setp.eq.s32 	%p9, %r320, 1;
	mov.u32 	%r269, %r321;
	mov.u32 	%r270, %r322;
	mov.u32 	%r271, %r323;
	mov.f32 	%f629, %f665;
	@%p9 bra 	$L__BB1_8;
	shr.u32 	%r127, %r325, 2;
	xor.b32  	%r128, %r127, %r325;
	shl.b32 	%r129, %r321, 4;
	shl.b32 	%r130, %r128, 1;
	xor.b32  	%r131, %r129, %r130;
	xor.b32  	%r132, %r131, %r321;
	xor.b32  	%r270, %r132, %r128;
	add.s32 	%r133, %r326, %r270;
	add.s32 	%r134, %r133, 362437;
	shr.u32 	%r135, %r324, 2;
	xor.b32  	%r136, %r135, %r324;
	shl.b32 	%r137, %r270, 4;
	shl.b32 	%r138, %r136, 1;
	xor.b32  	%r139, %r138, %r137;
	xor.b32  	%r140, %r139, %r136;
	xor.b32  	%r269, %r140, %r270;
	add.s32 	%r326, %r326, 724874;
	add.s32 	%r141, %r269, %r326;
	cvt.rn.f32.u32 	%f87, %r134;
	fma.rn.f32 	%f88, %f87, 0f2F800000, 0f2F000000;
	cvt.rn.f32.u32 	%f89, %r141;
	fma.rn.f32 	%f90, %f89, 0f30C90FDB, 0f30490FDB;
	setp.lt.f32 	%p10, %f88, 0f00800000;
	mul.f32 	%f91, %f88, 0f4B000000;
	selp.f32 	%f92, %f91, %f88, %p10;
	selp.f32 	%f93, 0fC1B80000, 0f00000000, %p10;
	mov.b32 	%r142, %f92;
	add.s32 	%r143, %r142, -1059760811;
	and.b32  	%r144, %r143, -8388608;
	sub.s32 	%r145, %r142, %r144;
	mov.b32 	%f94, %r145;
	cvt.rn.f32.s32 	%f95, %r144;
	fma.rn.f32 	%f96, %f95, 0f34000000, %f93;
	add.f32 	%f97, %f94, 0fBF800000;
	fma.rn.f32 	%f98, %f97, 0fBE055027, 0f3E1039F6;
	fma.rn.f32 	%f99, %f98, %f97, 0fBDF8CDCC;
	fma.rn.f32 	%f100, %f99, %f97, 0f3E0F2955;
	fma.rn.f32 	%f101, %f100, %f97, 0fBE2AD8B9;
	fma.rn.f32 	%f102, %f101, %f97, 0f3E4CED0B;
	fma.rn.f32 	%f103, %f102, %f97, 0fBE7FFF22;
	fma.rn.f32 	%f104, %f103, %f97, 0f3EAAAA78;
	fma.rn.f32 	%f105, %f104, %f97, 0fBF000000;
	mul.f32 	%f106, %f97, %f105;
	fma.rn.f32 	%f107, %f106, %f97, %f97;
	fma.rn.f32 	%f108, %f96, 0f3F317218, %f107;
	setp.gt.u32 	%p11, %r142, 2139095039;
	fma.rn.f32 	%f109, %f92, 0f7F800000, 0f7F800000;
	selp.f32 	%f110, %f109, %f108, %p11;
	setp.eq.f32 	%p12, %f92, 0f00000000;
	mul.f32 	%f111, %f110, 0fC0000000;
	selp.f32 	%f112, 0f7F800000, %f111, %p12;
	sqrt.rn.f32 	%f113, %f112;
	sin.approx.f32 	%f114, %f90;
	cos.approx.f32 	%f115, %f90;
	mul.f32 	%f629, %f113, %f114;
	mul.f32 	%f665, %f113, %f115;
	mov.u32 	%r271, %r321;
	mov.u32 	%r324, %r322;
	mov.u32 	%r325, %r323;
	mov.u32 	%r321, %r269;
	mov.u32 	%r322, %r270;
	mov.u32 	%r323, %r271;
$L__BB1_8:
	setp.ne.s32 	%p13, %r320, 1;
	st.local.f32 	[%rd38+-4], %f629;
	mov.b32 	%r320, 0;
	mov.f32 	%f631, %f665;
	@%p13 bra 	$L__BB1_10;
	shr.u32 	%r148, %r325, 2;
	xor.b32  	%r149, %r148, %r325;
	shl.b32 	%r150, %r269, 4;
	shl.b32 	%r151, %r149, 1;
	xor.b32  	%r152, %r150, %r151;
	xor.b32  	%r153, %r152, %r269;
	xor.b32  	%r322, %r153, %r149;
	add.s32 	%r154, %r326, %r322;
	add.s32 	%r155, %r154, 362437;
	shr.u32 	%r156, %r324, 2;
	xor.b32  	%r157, %r156, %r324;
	shl.b32 	%r158, %r322, 4;
	shl.b32 	%r159, %r157, 1;
	xor.b32  	%r160, %r159, %r158;
	xor.b32  	%r161, %r160, %r157;
	xor.b32  	%r321, %r161, %r322;
	add.s32 	%r326, %r326, 724874;
	add.s32 	%r162, %r321, %r326;
	cvt.rn.f32.u32 	%f116, %r155;
	fma.rn.f32 	%f117, %f116, 0f2F800000, 0f2F000000;
	cvt.rn.f32.u32 	%f118, %r162;
	fma.rn.f32 	%f119, %f118, 0f30C90FDB, 0f30490FDB;
	setp.lt.f32 	%p14, %f117, 0f00800000;
	mul.f32 	%f120, %f117, 0f4B000000;
	selp.f32 	%f121, %f120, %f117, %p14;
	selp.f32 	%f122, 0fC1B80000, 0f00000000, %p14;
	mov.b32 	%r163, %f121;
	add.s32 	%r164, %r163, -1059760811;
	and.b32  	%r165, %r164, -8388608;
	sub.s32 	%r166, %r163, %r165;
	mov.b32 	%f123, %r166;
	cvt.rn.f32.s32 	%f124, %r165;
	fma.rn.f32 	%f125, %f124, 0f34000000, %f122;
	add.f32 	%f126, %f123, 0fBF800000;
	fma.rn.f32 	%f127, %f126, 0fBE055027, 0f3E1039F6;
	fma.rn.f32 	%f128, %f127, %f126, 0fBDF8CDCC;
	fma.rn.f32 	%f129, %f128, %f126, 0f3E0F2955;
	fma.rn.f32 	%f130, %f129, %f126, 0fBE2AD8B9;
	fma.rn.f32 	%f131, %f130, %f126, 0f3E4CED0B;
	fma.rn.f32 	%f132, %f131, %f126, 0fBE7FFF22;
	fma.rn.f32 	%f133, %f132, %f126, 0f3EAAAA78;
	fma.rn.f32 	%f134, %f133, %f126, 0fBF000000;
	mul.f32 	%f135, %f126, %f134;
	fma.rn.f32 	%f136, %f135, %f126, %f126;
	fma.rn.f32 	%f137, %f125, 0f3F317218, %f136;
	setp.gt.u32 	%p15, %r163, 2139095039;
	fma.rn.f32 	%f138, %f121, 0f7F800000, 0f7F800000;
	selp.f32 	%f139, %f138, %f137, %p15;
	setp.eq.f32 	%p16, %f121, 0f00000000;
	mul.f32 	%f140, %f139, 0fC0000000;
	selp.f32 	%f141, 0f7F800000, %f140, %p16;
	sqrt.rn.f32 	%f142, %f141;
	sin.approx.f32 	%f143, %f119;
	cos.approx.f32 	%f144, %f119;
	mul.f32 	%f631, %f142, %f143;
	mul.f32 	%f665, %f142, %f144;
	mov.b32 	%r320, 1;
	mov.u32 	%r323, %r269;
	mov.u32 	%r324, %r270;
	mov.u32 	%r325, %r271;
$L__BB1_10:
	st.local.f32 	[%rd38], %f631;
	add.s32 	%r261, %r261, 2;
	add.s64 	%rd38, %rd38, 8;
	setp.eq.s32 	%p17, %r261, 0;
	@%p17 bra 	$L__BB1_11;
	bra.uni 	$L__BB1_6;
$L__BB1_11:
	and.b32  	%r167, %r1, 2147483646;
	cvt.u64.u32 	%rd39, %r167;
$L__BB1_12:
	setp.eq.s32 	%p18, %r16, 0;
	@%p18 bra 	$L__BB1_16;
	setp.eq.s32 	%p19, %r320, 1;
	mov.b32 	%r320, 0;
	mov.f32 	%f659, %f665;
	@%p19 bra 	$L__BB1_15;
	shr.u32 	%r170, %r325, 2;
	xor.b32  	%r171, %r170, %r325;
	shl.b32 	%r172, %r321, 4;
	shl.b32 	%r173, %r171, 1;
	xor.b32  	%r174, %r172, %r173;
	xor.b32  	%r175, %r174, %r321;
	xor.b32  	%r329, %r175, %r171;
	add.s32 	%r176, %r326, %r329;
	add.s32 	%r177, %r176, 362437;
	shr.u32 	%r178, %r324, 2;
	xor.b32  	%r179, %r178, %r324;
	shl.b32 	%r180, %r329, 4;
	shl.b32 	%r181, %r179, 1;
	xor.b32  	%r182, %r181, %r180;
	xor.b32  	%r183, %r182, %r179;
	xor.b32  	%r328, %r183, %r329;
	add.s32 	%r326, %r326, 724874;
	add.s32 	%r184, %r328, %r326;
	cvt.rn.f32.u32 	%f145, %r177;
	fma.rn.f32 	%f146, %f145, 0f2F800000, 0f2F000000;
	cvt.rn.f32.u32 	%f147, %r184;
	fma.rn.f32 	%f148, %f147, 0f30C90FDB, 0f30490FDB;
	setp.lt.f32 	%p20, %f146, 0f00800000;
	mul.f32 	%f149, %f146, 0f4B000000;
	selp.f32 	%f150, %f149, %f146, %p20;
	selp.f32 	%f151, 0fC1B80000, 0f00000000, %p20;
	mov.b32 	%r185, %f150;
	add.s32 	%r186, %r185, -1059760811;
	and.b32  	%r187, %r186, -8388608;
	sub.s32 	%r188, %r185, %r187;
	mov.b32 	%f152, %r188;
	cvt.rn.f32.s32 	%f153, %r187;
	fma.rn.f32 	%f154, %f153, 0f34000000, %f151;
	add.f32 	%f155, %f152, 0fBF800000;
	fma.rn.f32 	%f156, %f155, 0fBE055027, 0f3E1039F6;
	fma.rn.f32 	%f157, %f156, %f155, 0fBDF8CDCC;
	fma.rn.f32 	%f158, %f157, %f155, 0f3E0F2955;
	fma.rn.f32 	%f159, %f158, %f155, 0fBE2AD8B9;
	fma.rn.f32 	%f160, %f159, %f155, 0f3E4CED0B;
	fma.rn.f32 	%f161, %f160, %f155, 0fBE7FFF22;
	fma.rn.f32 	%f162, %f161, %f155, 0f3EAAAA78;
	fma.rn.f32 	%f163, %f162, %f155, 0fBF000000;
	mul.f32 	%f164, %f155, %f163;
	fma.rn.f32 	%f165, %f164, %f155, %f155;
	fma.rn.f32 	%f166, %f154, 0f3F317218, %f165;
	setp.gt.u32 	%p21, %r185, 2139095039;
	fma.rn.f32 	%f167, %f150, 0f7F800000, 0f7F800000;
	selp.f32 	%f168, %f167, %f166, %p21;
	setp.eq.f32 	%p22, %f150, 0f00000000;
	mul.f32 	%f169, %f168, 0fC0000000;
	selp.f32 	%f170, 0f7F800000, %f169, %p22;
	sqrt.rn.f32 	%f171, %f170;
	sin.approx.f32 	%f172, %f148;
	cos.approx.f32 	%f173, %f148;
	mul.f32 	%f659, %f171, %f172;
	mul.f32 	%f665, %f171, %f173;
	mov.b32 	%r320, 1;
	mov.u32 	%r330, %r321;
	mov.u32 	%r324, %r322;
	mov.u32 	%r325, %r323;
	mov.u32 	%r321, %r328;
	mov.u32 	%r322, %r329;
	mov.u32 	%r323, %r330;
$L__BB1_15:
	shl.b64 	%rd15, %rd39, 2;
	add.s64 	%rd16, %rd1, %rd15;
	st.local.f32 	[%rd16], %f659;
$L__BB1_16:
	setp.lt.u32 	%p23, %r1, 8;
	mov.f32 	%f634, 0f00000000;
	mov.b32 	%r288, 0;
	mov.f32 	%f649, %f1;
	@%p23 bra 	$L__BB1_19;
	mov.f32 	%f634, 0f00000000;
	mov.b32 	%r282, 0;
	mov.f32 	%f649, %f1;
$L__BB1_18:
	.pragma "nounroll";
	mul.wide.u32 	%rd17, %r282, 4;
	add.s64 	%rd18, %rd1, %rd17;
	ld.local.v2.f32 	{%f177, %f178}, [%rd18];
	fma.rn.f32 	%f179, %f4, %f177, %f3;
	fma.rn.f32 	%f180, %f179, 0f3BBB989D, 0f3F000000;
	cvt.sat.f32.f32 	%f181, %f180;
	mov.f32 	%f182, 0f4B400001;
	mov.f32 	%f183, 0f437C0000;
	fma.rm.f32 	%f184, %f181, %f183, %f182;
	add.f32 	%f185, %f184, 0fCB40007F;
	neg.f32 	%f186, %f185;
	fma.rn.f32 	%f187, %f179, 0f3FB8AA3B, %f186;
	fma.rn.f32 	%f188, %f179, 0f32A57060, %f187;
	mov.b32 	%r191, %f184;
	shl.b32 	%r192, %r191, 23;
	mov.b32 	%f189, %r192;
	ex2.approx.ftz.f32 	%f190, %f188;
	mul.f32 	%f191, %f190, %f189;
	mul.f32 	%f192, %f649, %f191;
	add.f32 	%f193, %f634, %f192;
	fma.rn.f32 	%f194, %f4, %f178, %f3;
	fma.rn.f32 	%f195, %f194, 0f3BBB989D, 0f3F000000;
	cvt.sat.f32.f32 	%f196, %f195;
	fma.rm.f32 	%f197, %f196, %f183, %f182;
	add.f32 	%f198, %f197, 0fCB40007F;
	neg.f32 	%f199, %f198;
	fma.rn.f32 	%f200, %f194, 0f3FB8AA3B, %f199;
	fma.rn.f32 	%f201, %f194, 0f32A57060, %f200;
	mov.b32 	%r193, %f197;
	shl.b32 	%r194, %r193, 23;
	mov.b32 	%f202, %r194;
	ex2.approx.ftz.f32 	%f203, %f201;
	mul.f32 	%f204, %f203, %f202;
	mul.f32 	%f205, %f192, %f204;
	add.f32 	%f206, %f193, %f205;
	ld.local.v2.f32 	{%f207, %f208}, [%rd18+8];
	fma.rn.f32 	%f209, %f4, %f207, %f3;
	fma.rn.f32 	%f210, %f209, 0f3BBB989D, 0f3F000000;
	cvt.sat.f32.f32 	%f211, %f210;
	fma.rm.f32 	%f212, %f211, %f183, %f182;
	add.f32 	%f213, %f212, 0fCB40007F;
	neg.f32 	%f214, %f213;
	fma.rn.f32 	%f215, %f209, 0f3FB8AA3B, %f214;
	fma.rn.f32 	%f216, %f209, 0f32A57060, %f215;
	mov.b32 	%r195, %f212;
	shl.b32 	%r196, %r195, 23;
	mov.b32 	%f217, %r196;
	ex2.approx.ftz.f32 	%f218, %f216;
	mul.f32 	%f219, %f218, %f217;
	mul.f32 	%f220, %f205, %f219;
	add.f32 	%f221, %f206, %f220;
	fma.rn.f32 	%f222, %f4, %f208, %f3;
	fma.rn.f32 	%f223, %f222, 0f3BBB989D, 0f3F000000;
	cvt.sat.f32.f32 	%f224, %f223;
	fma.rm.f32 	%f225, %f224, %f183, %f182;
	add.f32 	%f226, %f225, 0fCB40007F;
	neg.f32 	%f227, %f226;
	fma.rn.f32 	%f228, %f222, 0f3FB8AA3B, %f227;
	fma.rn.f32 	%f229, %f222, 0f32A57060, %f228;
	mov.b32 	%r197, %f225;
	shl.b32 	%r198, %r197, 23;
	mov.b32 	%f230, %r198;
	ex2.approx.ftz.f32 	%f231, %f229;
	mul.f32 	%f232, %f231, %f230;
	mul.f32 	%f233, %f220, %f232;
	add.f32 	%f234, %f221, %f233;
	ld.local.v2.f32 	{%f235, %f236}, [%rd18+16];
	fma.rn.f32 	%f237, %f4, %f235, %f3;
	fma.rn.f32 	%f238, %f237, 0f3BBB989D, 0f3F000000;
	cvt.sat.f32.f32 	%f239, %f238;
	fma.rm.f32 	%f240, %f239, %f183, %f182;
	add.f32 	%f241, %f240, 0fCB40007F;
	neg.f32 	%f242, %f241;
	fma.rn.f32 	%f243, %f237, 0f3FB8AA3B, %f242;
	fma.rn.f32 	%f244, %f237, 0f32A57060, %f243;
	mov.b32 	%r199, %f240;
	shl.b32 	%r200, %r199, 23;
	mov.b32 	%f245, %r200;
	ex2.approx.ftz.f32 	%f246, %f244;
	mul.f32 	%f247, %f246, %f245;
	mul.f32 	%f248, %f233, %f247;
	add.f32 	%f249, %f234, %f248;
	fma.rn.f32 	%f250, %f4, %f236, %f3;
	fma.rn.f32 	%f251, %f250, 0f3BBB989D, 0f3F000000;
	cvt.sat.f32.f32 	%f252, %f251;
	fma.rm.f32 	%f253, %f252, %f183, %f182;
	add.f32 	%f254, %f253, 0fCB40007F;
	neg.f32 	%f255, %f254;
	fma.rn.f32 	%f256, %f250, 0f3FB8AA3B, %f255;
	fma.rn.f32 	%f257, %f250, 0f32A57060, %f256;
	mov.b32 	%r201, %f253;
	shl.b32 	%r202, %r201, 23;
	mov.b32 	%f258, %r202;
	ex2.approx.ftz.f32 	%f259, %f257;
	mul.f32 	%f260, %f259, %f258;
	mul.f32 	%f261, %f248, %f260;
	add.f32 	%f262, %f249, %f261;
	ld.local.v2.f32 	{%f263, %f264}, [%rd18+24];
	fma.rn.f32 	%f265, %f4, %f263, %f3;
	fma.rn.f32 	%f266, %f265, 0f3BBB989D, 0f3F000000;
	cvt.sat.f32.f32 	%f267, %f266;
	fma.rm.f32 	%f268, %f267, %f183, %f182;
	add.f32 	%f269, %f268, 0fCB40007F;
	neg.f32 	%f270, %f269;
	fma.rn.f32 	%f271, %f265, 0f3FB8AA3B, %f270;
	fma.rn.f32 	%f272, %f265, 0f32A57060, %f271;
	mov.b32 	%r203, %f268;
	shl.b32 	%r204, %r203, 23;
	mov.b32 	%f273, %r204;
	ex2.approx.ftz.f32 	%f274, %f272;
	mul.f32 	%f275, %f274, %f273;
	mul.f32 	%f276, %f261, %f275;
	add.f32 	%f277, %f262, %f276;
	fma.rn.f32 	%f278, %f4, %f264, %f3;
	fma.rn.f32 	%f279, %f278, 0f3BBB989D, 0f3F000000;
	cvt.sat.f32.f32 	%f280, %f279;
	fma.rm.f32 	%f281, %f280, %f183, %f182;
	add.f32 	%f282, %f281, 0fCB40007F;
	neg.f32 	%f283, %f282;
	fma.rn.f32 	%f284, %f278, 0f3FB8AA3B, %f283;
	fma.rn.f32 	%f285, %f278, 0f32A57060, %f284;
	mov.b32 	%r205, %f281;
	shl.b32 	%r206, %r205, 23;
	mov.b32 	%f286, %r206;
	ex2.approx.ftz.f32 	%f287, %f285;
	mul.f32 	%f288, %f287, %f286;
	mul.f32 	%f649, %f276, %f288;
	add.f32 	%f634, %f277, %f649;
	add.s32 	%r282, %r282, 8;
	setp.eq.s32 	%p24, %r282, %r17;
	mov.u32 	%r288, %r17;
	@%p24 bra 	$L__BB1_19;
	bra.uni 	$L__BB1_18;
$L__BB1_19:
	setp.eq.s32 	%p25, %r12, 0;
	@%p25 bra 	$L__BB1_20;
	bra.uni 	$L__BB1_32;
$L__BB1_20:
	div.rn.f32 	%f391, %f634, %f6;
	sub.f32 	%f23, %f391, %f2;
	mov.f32 	%f637, 0f00000000;
	mov.b32 	%r285, 0;
	mov.f32 	%f640, %f1;
	@%p23 bra 	$L__BB1_23;
	mov.f32 	%f637, 0f00000000;
	mov.b32 	%r283, 0;
	mov.f32 	%f640, %f1;
$L__BB1_22:
	.pragma "nounroll";
	mul.wide.u32 	%rd25, %r283, 4;
	add.s64 	%rd26, %rd1, %rd25;
	ld.local.v2.f32 	{%f393, %f394}, [%rd26];
	mul.f32 	%f395, %f4, %f393;
	sub.f32 	%f396, %f3, %f395;
	fma.rn.f32 	%f397, %f396, 0f3BBB989D, 0f3F000000;
	cvt.sat.f32.f32 	%f398, %f397;
	mov.f32 	%f399, 0f4B400001;
	mov.f32 	%f400, 0f437C0000;
	fma.rm.f32 	%f401, %f398, %f400, %f399;
	add.f32 	%f402, %f401, 0fCB40007F;
	neg.f32 	%f403, %f402;
	fma.rn.f32 	%f404, %f396, 0f3FB8AA3B, %f403;
	fma.rn.f32 	%f405, %f396, 0f32A57060, %f404;
	mov.b32 	%r223, %f401;
	shl.b32 	%r224, %r223, 23;
	mov.b32 	%f406, %r224;
	ex2.approx.ftz.f32 	%f407, %f405;
	mul.f32 	%f408, %f407, %f406;
	mul.f32 	%f409, %f640, %f408;
	add.f32 	%f410, %f637, %f409;
	mul.f32 	%f411, %f4, %f394;
	sub.f32 	%f412, %f3, %f411;
	fma.rn.f32 	%f413, %f412, 0f3BBB989D, 0f3F000000;
	cvt.sat.f32.f32 	%f414, %f413;
	fma.rm.f32 	%f415, %f414, %f400, %f399;
	add.f32 	%f416, %f415, 0fCB40007F;
	neg.f32 	%f417, %f416;
	fma.rn.f32 	%f418, %f412, 0f3FB8AA3B, %f417;
	fma.rn.f32 	%f419, %f412, 0f32A57060, %f418;
	mov.b32 	%r225, %f415;
	shl.b32 	%r226, %r225, 23;
	mov.b32 	%f420, %r226;
	ex2.approx.ftz.f32 	%f421, %f419;
	mul.f32 	%f422, %f421, %f420;
	mul.f32 	%f423, %f409, %f422;
	add.f32 	%f424, %f410, %f423;
	ld.local.v2.f32 	{%f425, %f426}, [%rd26+8];
	mul.f32 	%f427, %f4, %f425;
	sub.f32 	%f428, %f3, %f427;
	fma.rn.f32 	%f429, %f428, 0f3BBB989D, 0f3F000000;
	cvt.sat.f32.f32 	%f430, %f429;
	fma.rm.f32 	%f431, %f430, %f400, %f399;
	add.f32 	%f432, %f431, 0fCB40007F;
	neg.f32 	%f433, %f432;
	fma.rn.f32 	%f434, %f428, 0f3FB8AA3B, %f433;
	fma.rn.f32 	%f435, %f428, 0f32A57060, %f434;
	mov.b32 	%r227, %f431;
	shl.b32 	%r228, %r227, 23;
	mov.b32 	%f436, %r228;
	ex2.approx.ftz.f32 	%f437, %f435;
	mul.f32 	%f438, %f437, %f436;
	mul.f32 	%f439, %f423, %f438;
	add.f32 	%f440, %f424, %f439;
	mul.f32 	%f441, %f4, %f426;
	sub.f32 	%f442, %f3, %f441;
	fma.rn.f32 	%f443, %f442, 0f3BBB989D, 0f3F000000;
	cvt.sat.f32.f32 	%f444, %f443;
	fma.rm.f32 	%f445, %f444, %f400, %f399;
	add.f32 	%f446, %f445, 0fCB40007F;
	neg.f32 	%f447, %f446;
	fma.rn.f32 	%f448, %f442, 0f3FB8AA3B, %f447;
	fma.rn.f32 	%f449, %f442, 0f32A57060, %f448;
	mov.b32 	%r229, %f445;
	shl.b32 	%r230, %r229, 23;
	mov.b32 	%f450, %r230;
	ex2.approx.ftz.f32 	%f451, %f449;
	mul.f32 	%f452, %f451, %f450;
	mul.f32 	%f453, %f439, %f452;
	add.f32 	%f454, %f440, %f453;
	ld.local.v2.f32 	{%f455, %f456}, [%rd26+16];
	mul.f32 	%f457, %f4, %f455;
	sub.f32 	%f458, %f3, %f457;
	fma.rn.f32 	%f459, %f458, 0f3BBB989D, 0f3F000000;
	cvt.sat.f32.f32 	%f460, %f459;
	fma.rm.f32 	%f461, %f460, %f400, %f399;
	add.f32 	%f462, %f461, 0fCB40007F;
	neg.f32 	%f463, %f462;
	fma.rn.f32 	%f464, %f458, 0f3FB8AA3B, %f463;
	fma.rn.f32 	%f465, %f458, 0f32A57060, %f464;
	mov.b32 	%r231, %f461;
	shl.b32 	%r232, %r231, 23;
	mov.b32 	%f466, %r232;
	ex2.approx.ftz.f32 	%f467, %f465;
	mul.f32 	%f468, %f467, %f466;
	mul.f32 	%f469, %f453, %f468;
	add.f32 	%f470, %f454, %f469;
	mul.f32 	%f471, %f4, %f456;
	sub.f32 	%f472, %f3, %f471;
	fma.rn.f32 	%f473, %f472, 0f3BBB989D, 0f3F000000;
	cvt.sat.f32.f32 	%f474, %f473;
	fma.rm.f32 	%f475, %f474, %f400, %f399;
	add.f32 	%f476, %f475, 0fCB40007F;
	neg.f32 	%f477, %f476;
	fma.rn.f32 	%f478, %f472, 0f3FB8AA3B, %f477;
	fma.rn.f32 	%f479, %f472, 0f32A57060, %f478;
	mov.b32 	%r233, %f475;
	shl.b32 	%r234, %r233, 23;
	mov.b32 	%f480, %r234;
	ex2.approx.ftz.f32 	%f481, %f479;
	mul.f32 	%f482, %f481, %f480;
	mul.f32 	%f483, %f469, %f482;
	add.f32 	%f484, %f470, %f483;
	ld.local.v2.f32 	{%f485, %f486}, [%rd26+24];
	mul.f32 	%f487, %f4, %f485;
	sub.f32 	%f488, %f3, %f487;
	fma.rn.f32 	%f489, %f488, 0f3BBB989D, 0f3F000000;
	cvt.sat.f32.f32 	%f490, %f489;
	fma.rm.f32 	%f491, %f490, %f400, %f399;
	add.f32 	%f492, %f491, 0fCB40007F;
	neg.f32 	%f493, %f492;
	fma.rn.f32 	%f494, %f488, 0f3FB8AA3B, %f493;
	fma.rn.f32 	%f495, %f488, 0f32A57060, %f494;
	mov.b32 	%r235, %f491;
	shl.b32 	%r236, %r235, 23;
	mov.b32 	%f496, %r236;
	ex2.approx.ftz.f32 	%f497, %f495;
	mul.f32 	%f498, %f497, %f496;
	mul.f32 	%f499, %f483, %f498;
	add.f32 	%f500, %f484, %f499;
	mul.f32 	%f501, %f4, %f486;
	sub.f32 	%f502, %f3, %f501;
	fma.rn.f32 	%f503, %f502, 0f3BBB989D, 0f3F000000;
	cvt.sat.f32.f32 	%f504, %f503;
	fma.rm.f32 	%f505, %f504, %f400, %f399;
	add.f32 	%f506, %f505, 0fCB40007F;
	neg.f32 	%f507, %f506;
	fma.rn.f32 	%f508, %f502, 0f3FB8AA3B, %f507;
	fma.rn.f32 	%f509, %f502, 0f32A57060, %f508;
	mov.b32 	%r237, %f505;
	shl.b32 	%r238, %r237, 23;
	mov.b32 	%f510, %r238;
	ex2.approx.ftz.f32 	%f511, %f509;
	mul.f32 	%f512, %f511, %f510;
	mul.f32 	%f640, %f499, %f512;
	add.f32 	%f637, %f500, %f640;
	add.s32 	%r283, %r283, 8;
	setp.eq.s32 	%p31, %r283, %r17;
	mov.u32 	%r285, %r17;
	@%p31 bra 	$L__BB1_23;
	bra.uni 	$L__BB1_22;
$L__BB1_23:
	@%p25 bra 	$L__BB1_31;
	setp.lt.u32 	%p33, %r13, 3;
	@%p33 bra 	$L__BB1_26;
	mul.wide.u32 	%rd27, %r285, 4;
	add.s64 	%rd28, %rd1, %rd27;
	ld.local.f32 	%f514, [%rd28];
	mul.f32 	%f515, %f4, %f514;
	sub.f32 	%f516, %f3, %f515;
	fma.rn.f32 	%f517, %f516, 0f3BBB989D, 0f3F000000;
	cvt.sat.f32.f32 	%f518, %f517;
	mov.f32 	%f519, 0f4B400001;
	mov.f32 	%f520, 0f437C0000;
	fma.rm.f32 	%f521, %f518, %f520, %f519;
	add.f32 	%f522, %f521, 0fCB40007F;
	neg.f32 	%f523, %f522;
	fma.rn.f32 	%f524, %f516, 0f3FB8AA3B, %f523;
	fma.rn.f32 	%f525, %f516, 0f32A57060, %f524;
	mov.b32 	%r239, %f521;
	shl.b32 	%r240, %r239, 23;
	mov.b32 	%f526, %r240;
	ex2.approx.ftz.f32 	%f527, %f525;
	mul.f32 	%f528, %f527, %f526;
	mul.f32 	%f529, %f640, %f528;
	add.f32 	%f530, %f637, %f529;
	ld.local.f32 	%f531, [%rd28+4];
	mul.f32 	%f532, %f4, %f531;
	sub.f32 	%f533, %f3, %f532;
	fma.rn.f32 	%f534, %f533, 0f3BBB989D, 0f3F000000;
	cvt.sat.f32.f32 	%f535, %f534;
	fma.rm.f32 	%f536, %f535, %f520, %f519;
	add.f32 	%f537, %f536, 0fCB40007F;
	neg.f32 	%f538, %f537;
	fma.rn.f32 	%f539, %f533, 0f3FB8AA3B, %f538;
	fma.rn.f32 	%f540, %f533, 0f32A57060, %f539;
	mov.b32 	%r241, %f536;
	shl.b32 	%r242, %r241, 23;
	mov.b32 	%f541, %r242;
	ex2.approx.ftz.f32 	%f542, %f540;
	mul.f32 	%f543, %f542, %f541;
	mul.f32 	%f544, %f529, %f543;
	add.f32 	%f545, %f530, %f544;
	ld.local.f32 	%f546, [%rd28+8];
	mul.f32 	%f547, %f4, %f546;
	sub.f32 	%f548, %f3, %f547;
	fma.rn.f32 	%f549, %f548, 0f3BBB989D, 0f3F000000;
	cvt.sat.f32.f32 	%f550, %f549;
	fma.rm.f32 	%f551, %f550, %f520, %f519;
	add.f32 	%f552, %f551, 0fCB40007F;
	neg.f32 	%f553, %f552;
	fma.rn.f32 	%f554, %f548, 0f3FB8AA3B, %f553;
	fma.rn.f32 	%f555, %f548, 0f32A57060, %f554;
	mov.b32 	%r243, %f551;
	shl.b32 	%r244, %r243, 23;
	mov.b32 	%f556, %r244;
	ex2.approx.ftz.f32 	%f557, %f555;
	mul.f32 	%f558, %f557, %f556;
	mul.f32 	%f559, %f544, %f558;
	add.f32 	%f560, %f545, %f559;
	ld.local.f32 	%f561, [%rd28+12];
	mul.f32 	%f562, %f4, %f561;
	sub.f32 	%f563, %f3, %f562;
	fma.rn.f32 	%f564, %f563, 0f3BBB989D, 0f3F000000;
	cvt.sat.f32.f32 	%f565, %f564;
	fma.rm.f32 	%f566, %f565, %f520, %f519;
	add.f32 	%f567, %f566, 0fCB40007F;
	neg.f32 	%f568, %f567;
	fma.rn.f32 	%f569, %f563, 0f3FB8AA3B, %f568;
	fma.rn.f32 	%f570, %f563, 0f32A57060, %f569;
	mov.b32 	%r245, %f566;
	shl.b32 	%r246, %r245, 23;
	mov.b32 	%f571, %r246;
	ex2.approx.ftz.f32 	%f572, %f570;
	mul.f32 	%f573, %f572, %f571;
	mul.f32 	%f640, %f559, %f573;
	add.f32 	%f637, %f560, %f640;
	add.s32 	%r285, %r285, 4;
$L__BB1_26:
	setp.eq.s32 	%p34, %r14, 0;
	@%p34 bra 	$L__BB1_31;
	setp.eq.s32 	%p35, %r15, 0;
	@%p35 bra 	$L__BB1_29;
	mul.wide.u32 	%rd29, %r285, 4;
	add.s64 	%rd30, %rd1, %rd29;
	ld.local.f32 	%f575, [%rd30];
	mul.f32 	%f576, %f4, %f575;
	sub.f32 	%f577, %f3, %f576;
	fma.rn.f32 	%f578, %f577, 0f3BBB989D, 0f3F000000;
	cvt.sat.f32.f32 	%f579, %f578;
	mov.f32 	%f580, 0f4B400001;
	mov.f32 	%f581, 0f437C0000;
	fma.rm.f32 	%f582, %f579, %f581, %f580;
	add.f32 	%f583, %f582, 0fCB40007F;
	neg.f32 	%f584, %f583;
	fma.rn.f32 	%f585, %f577, 0f3FB8AA3B, %f584;
	fma.rn.f32 	%f586, %f577, 0f32A57060, %f585;
	mov.b32 	%r247, %f582;
	shl.b32 	%r248, %r247, 23;
	mov.b32 	%f587, %r248;
	ex2.approx.ftz.f32 	%f588, %f586;
	mul.f32 	%f589, %f588, %f587;
	mul.f32 	%f590, %f640, %f589;
	add.f32 	%f591, %f637, %f590;
	ld.local.f32 	%f592, [%rd30+4];
	mul.f32 	%f593, %f4, %f592;
	sub.f32 	%f594, %f3, %f593;
	fma.rn.f32 	%f595, %f594, 0f3BBB989D, 0f3F000000;
	cvt.sat.f32.f32 	%f596, %f595;
	fma.rm.f32 	%f597, %f596, %f581, %f580;
	add.f32 	%f598, %f597, 0fCB40007F;
	neg.f32 	%f599, %f598;
	fma.rn.f32 	%f600, %f594, 0f3FB8AA3B, %f599;
	fma.rn.f32 	%f601, %f594, 0f32A57060, %f600;
	mov.b32 	%r249, %f597;
	shl.b32 	%r250, %r249, 23;
	mov.b32 	%f602, %r250;
	ex2.approx.ftz.f32 	%f603, %f601;
	mul.f32 	%f604, %f603, %f602;
	mul.f32 	%f640, %f590, %f604;
	add.f32 	%f637, %f591, %f640;
	add.s32 	%r285, %r285, 2;
$L__BB1_29:
	@%p18 bra 	$L__BB1_31;
	mul.wide.u32 	%rd31, %r285, 4;
	add.s64 	%rd32, %rd1, %rd31;
	ld.local.f32 	%f605, [%rd32];
	mul.f32 	%f606, %f4, %f605;
	sub.f32 	%f607, %f3, %f606;
	fma.rn.f32 	%f608, %f607, 0f3BBB989D, 0f3F000000;
	cvt.sat.f32.f32 	%f609, %f608;
	mov.f32 	%f610, 0f4B400001;
	mov.f32 	%f611, 0f437C0000;
	fma.rm.f32 	%f612, %f609, %f611, %f610;
	add.f32 	%f613, %f612, 0fCB40007F;
	neg.f32 	%f614, %f613;
	fma.rn.f32 	%f615, %f607, 0f3FB8AA3B, %f614;
	fma.rn.f32 	%f616, %f607, 0f32A57060, %f615;
	mov.b32 	%r251, %f612;
	shl.b32 	%r252, %r251, 23;
	mov.b32 	%f617, %r252;
	ex2.approx.ftz.f32 	%f618, %f616;
	mul.f32 	%f619, %f618, %f617;
	fma.rn.f32 	%f637, %f640, %f619, %f637;
$L__BB1_31:
	div.rn.f32 	%f620, %f637, %f6;
	sub.f32 	%f621, %f620, %f2;
	max.f32 	%f622, %f621, 0f00000000;
	max.f32 	%f623, %f23, 0f00000000;
	add.f32 	%f624, %f623, %f622;
	fma.rn.f32 	%f666, %f624, 0f3F000000, %f666;
	add.s32 	%r253, %r253, 1;
	setp.eq.s32 	%p37, %r253, %r115;
	mov.u32 	%r327, %r115;
	@%p37 bra 	$L__BB1_45;
	bra.uni 	$L__BB1_4;
$L__BB1_32:
	setp.lt.u32 	%p26, %r13, 3;
	@%p26 bra 	$L__BB1_34;
	mul.wide.u32 	%rd19, %r288, 4;
	add.s64 	%rd20, %rd1, %rd19;
	ld.local.f32 	%f290, [%rd20];
	fma.rn.f32 	%f291, %f4, %f290, %f3;
	fma.rn.f32 	%f292, %f291, 0f3BBB989D, 0f3F000000;
	cvt.sat.f32.f32 	%f293, %f292;
	mov.f32 	%f294, 0f4B400001;
	mov.f32 	%f295, 0f437C0000;
	fma.rm.f32 	%f296, %f293, %f295, %f294;
	add.f32 	%f297, %f296, 0fCB40007F;
	neg.f32 	%f298, %f297;
	fma.rn.f32 	%f299, %f291, 0f3FB8AA3B, %f298;
	fma.rn.f32 	%f300, %f291, 0f32A57060, %f299;
	mov.b32 	%r207, %f296;
	shl.b32 	%r208, %r207, 23;
	mov.b32 	%f301, %r208;
	ex2.approx.ftz.f32 	%f302, %f300;
	mul.f32 	%f303, %f302, %f301;
	mul.f32 	%f304, %f649, %f303;
	add.f32 	%f305, %f634, %f304;
	ld.local.f32 	%f306, [%rd20+4];
	fma.rn.f32 	%f307, %f4, %f306, %f3;
	fma.rn.f32 	%f308, %f307, 0f3BBB989D, 0f3F000000;
	cvt.sat.f32.f32 	%f309, %f308;
	fma.rm.f32 	%f310, %f309, %f295, %f294;
	add.f32 	%f311, %f310, 0fCB40007F;
	neg.f32 	%f312, %f311;
	fma.rn.f32 	%f313, %f307, 0f3FB8AA3B, %f312;
	fma.rn.f32 	%f314, %f307, 0f32A57060, %f313;
	mov.b32 	%r209, %f310;
	shl.b32 	%r210, %r209, 23;
	mov.b32 	%f315, %r210;
	ex2.approx.ftz.f32 	%f316, %f314;
	mul.f32 	%f317, %f316, %f315;
	mul.f32 	%f318, %f304, %f317;
	add.f32 	%f319, %f305, %f318;
	ld.local.f32 	%f320, [%rd20+8];
	fma.rn.f32 	%f321, %f4, %f320, %f3;
	fma.rn.f32 	%f322, %f321, 0f3BBB989D, 0f3F000000;
	cvt.sat.f32.f32 	%f323, %f322;
	fma.rm.f32 	%f324, %f323, %f295, %f294;
	add.f32 	%f325, %f324, 0fCB40007F;
	neg.f32 	%f326, %f325;
	fma.rn.f32 	%f327, %f321, 0f3FB8AA3B, %f326;
	fma.rn.f32 	%f328, %f321, 0f32A57060, %f327;
	mov.b32 	%r211, %f324;
	shl.b32 	%r212, %r211, 23;
	mov.b32 	%f329, %r212;
	ex2.approx.ftz.f32 	%f330, %f328;
	mul.f32 	%f331, %f330, %f329;
	mul.f32 	%f332, %f318, %f331;
	add.f32 	%f333, %f319, %f332;
	ld.local.f32 	%f334, [%rd20+12];
	fma.rn.f32 	%f335, %f4, %f334, %f3;
	fma.rn.f32 	%f336, %f335, 0f3BBB989D, 0f3F000000;
	cvt.sat.f32.f32 	%f337, %f336;
	fma.rm.f32 	%f338, %f337, %f295, %f294;
	add.f32 	%f339, %f338, 0fCB40007F;
	neg.f32 	%f340, %f339;
	fma.rn.f32 	%f341, %f335, 0f3FB8AA3B, %f340;
	fma.rn.f32 	%f342, %f335, 0f32A57060, %f341;
	mov.b32 	%r213, %f338;
	shl.b32 	%r214, %r213, 23;
	mov.b32 	%f343, %r214;
	ex2.approx.ftz.f32 	%f344, %f342;
	mul.f32 	%f345, %f344, %f343;
	mul.f32 	%f649, %f332, %f345;
	add.f32 	%f634, %f333, %f649;
	add.s32 	%r288, %r288, 4;
$L__BB1_34:
	setp.eq.s32 	%p27, %r14, 0;
	@%p27 bra 	$L__BB1_20;
	setp.eq.s32 	%p28, %r15, 0;
	@%p28 bra 	$L__BB1_37;
	mul.wide.u32 	%rd21, %r288, 4;
	add.s64 	%rd22, %rd1, %rd21;
	ld.local.f32 	%f347, [%rd22];
	fma.rn.f32 	%f348, %f4, %f347, %f3;
	fma.rn.f32 	%f349, %f348, 0f3BBB989D, 0f3F000000;
	cvt.sat.f32.f32 	%f350, %f349;
	mov.f32 	%f351, 0f4B400001;
	mov.f32 	%f352, 0f437C0000;
	fma.rm.f32 	%f353, %f350, %f352, %f351;
	add.f32 	%f354, %f353, 0fCB40007F;
	neg.f32 	%f355, %f354;
	fma.rn.f32 	%f356, %f348, 0f3FB8AA3B, %f355;
	fma.rn.f32 	%f357, %f348, 0f32A57060, %f356;
	mov.b32 	%r215, %f353;
	shl.b32 	%r216, %r215, 23;
	mov.b32 	%f358, %r216;
	ex2.approx.ftz.f32 	%f359, %f357;
	mul.f32 	%f360, %f359, %f358;
	mul.f32 	%f361, %f649, %f360;
	add.f32 	%f362, %f634, %f361;
	ld.local.f32 	%f363, [%rd22+4];
	fma.rn.f32 	%f364, %f4, %f363, %f3;
	fma.rn.f32 	%f365, %f364, 0f3BBB989D, 0f3F000000;
	cvt.sat.f32.f32 	%f366, %f365;
	fma.rm.f32 	%f367, %f366, %f352, %f351;
	add.f32 	%f368, %f367, 0fCB40007F;
	neg.f32 	%f369, %f368;
	fma.rn.f32 	%f370, %f364, 0f3FB8AA3B, %f369;
	fma.rn.f32 	%f371, %f364, 0f32A57060, %f370;
	mov.b32 	%r217, %f367;
	shl.b32 	%r218, %r217, 23;
	mov.b32 	%f372, %r218;
	ex2.approx.ftz.f32 	%f373, %f371;
	mul.f32 	%f374, %f373, %f372;
	mul.f32 	%f649, %f361, %f374;
	add.f32 	%f634, %f362, %f649;
	add.s32 	%r288, %r288, 2;
$L__BB1_37:
	@%p18 bra 	$L__BB1_20;
	mul.wide.u32 	%rd23, %r288, 4;
	add.s64 	%rd24, %rd1, %rd23;
	ld.local.f32 	%f375, [%rd24];
	fma.rn.f32 	%f376, %f4, %f375, %f3;
	fma.rn.f32 	%f377, %f376, 0f3BBB989D, 0f3F000000;
	cvt.sat.f32.f32 	%f378, %f377;
	mov.f32 	%f379, 0f4B400001;
	mov.f32 	%f380, 0f437C0000;
	fma.rm.f32 	%f381, %f378, %f380, %f379;
	add.f32 	%f382, %f381, 0fCB40007F;
	neg.f32 	%f383, %f382;
	fma.rn.f32 	%f384, %f376, 0f3FB8AA3B, %f383;
	fma.rn.f32 	%f385, %f376, 0f32A57060, %f384;
	mov.b32 	%r219, %f381;
	shl.b32 	%r220, %r219, 23;
	mov.b32 	%f386, %r220;
	ex2.approx.ftz.f32 	%f387, %f385;
	mul.f32 	%f388, %f387, %f386;
	fma.rn.f32 	%f634, %f649, %f388, %f634;
	bra.uni 	$L__BB1_20;
$L__BB1_39:
	mov.f32 	%f666, 0f00000000;
	div.rn.f32 	%f77, %f666, %f6;
	sub.f32 	%f78, %f77, %f2;
	max.f32 	%f79, %f78, 0f00000000;
	add.f32 	%f80, %f79, %f79;
	mul.f32 	%f65, %f80, 0f3F000000;
	and.b32  	%r101, %r115, 3;
	setp.lt.u32 	%p4, %r115, 4;
	@%p4 bra 	$L__BB1_42;
	and.b32  	%r102, %r115, 2147483644;
	mov.b32 	%r318, 0;
	mov.f32 	%f666, 0f00000000;
$L__BB1_41:
	add.f32 	%f82, %f666, %f65;
	add.f32 	%f83, %f82, %f65;
	add.f32 	%f84, %f83, %f65;
	add.f32 	%f666, %f84, %f65;
	add.s32 	%r318, %r318, 4;
	setp.ne.s32 	%p5, %r318, %r102;
	@%p5 bra 	$L__BB1_41;
$L__BB1_42:
	setp.eq.s32 	%p6, %r101, 0;
	mov.u32 	%r327, %r115;
	@%p6 bra 	$L__BB1_45;
	mov.b32 	%r319, 0;
$L__BB1_44:
	.pragma "nounroll";
	add.f32 	%f666, %f666, %f65;
	add.s32 	%r319, %r319, 1;
	setp.ne.s32 	%p7, %r319, %r101;
	mov.u32 	%r327, %r115;
	@%p7 bra 	$L__BB1_44;
$L__BB1_45:
	cvta.to.global.u64 	%rd33, %rd8;
	mul.wide.s32 	%rd34, %r2, 4;
	add.s64 	%rd35, %rd33, %rd34;
	st.global.f32 	[%rd35], %f666;
	cvta.to.global.u64 	%rd36, %rd9;
	add.s64 	%rd37, %rd36, %rd34;
	st.global.u32 	[%rd37], %r327;
	st.global.v2.u32 	[%rd2], {%r326, %r325};
	st.global.v2.u32 	[%rd2+8], {%r324, %r323};
	st.global.v2.u32 	[%rd2+16], {%r322, %r321};
	st.global.v2.u32 	[%rd2+24], {%r320, %r10};
	st.global.f32 	[%rd2+32], %f665;
	st.global.f64 	[%rd2+40], %fd1;
$L__BB1_46:
	ret;

}
	// .globl	_Z41asian_monte_carlo_kernel_memory_efficientPfPiP17curandStateXORWOW12OptionParamsi
.visible .entry _Z41asian_monte_carlo_kernel_memory_efficientPfPiP17curandStateXORWOW12OptionParamsi(
	.param .u64 .ptr .align 1 _Z41asian_monte_carlo_kernel_memory_efficientPfPiP17curandStateXORWOW12OptionParamsi_param_0,
	.param .u64 .ptr .align 1 _Z41asian_monte_carlo_kernel_memory_efficientPfPiP17curandStateXORWOW12OptionParamsi_param_1,
	.param .u64 .ptr .align 1 _Z41asian_monte_carlo_kernel_memory_efficientPfPiP17curandStateXORWOW12OptionParamsi_param_2,
	.param .align 4 .b8 _Z41asian_monte_carlo_kernel_memory_efficientPfPiP17curandStateXORWOW12OptionParamsi_param_3[40],
	.param .u32 _Z41asian_monte_carlo_kernel_memory_efficientPfPiP17curandStateXORWOW12OptionParamsi_param_4
)
{
	.reg .pred 	%p<39>;
	.reg .b32 	%r<375>;
	.reg .b32 	%f<394>;
	.reg .b64 	%rd<12>;
	.reg .b64 	%fd<2>;

	ld.param.f32 	%f77, [_Z41asian_monte_carlo_kernel_memory_efficientPfPiP17curandStateXORWOW12OptionParamsi_param_3+32];
	ld.param.f32 	%f76, [_Z41asian_monte_carlo_kernel_memory_efficientPfPiP17curandStateXORWOW12OptionParamsi_param_3+28];
	ld.param.u32 	%r129, [_Z41asian_monte_carlo_kernel_memory_efficientPfPiP17curandStateXORWOW12OptionParamsi_param_3+20];
	ld.param.f32 	%f71, [_Z41asian_monte_carlo_kernel_memory_efficientPfPiP17curandStateXORWOW12OptionParamsi_param_3+4];
	ld.param.f32 	%f70, [_Z41asian_monte_carlo_kernel_memory_efficientPfPiP17curandStateXORWOW12OptionParamsi_param_3];
	ld.param.u64 	%rd2, [_Z41asian_monte_carlo_kernel_memory_efficientPfPiP17curandStateXORWOW12OptionParamsi_param_0];
	ld.param.u64 	%rd3, [_Z41asian_monte_carlo_kernel_memory_efficientPfPiP17curandStateXORWOW12OptionParamsi_param_1];
	ld.param.u64 	%rd4, [_Z41asian_monte_carlo_kernel_memory_efficientPfPiP17curandStateXORWOW12OptionParamsi_param_2];
	ld.param.u32 	%r130, [_Z41asian_monte_carlo_kernel_memory_efficientPfPiP17curandStateXORWOW12OptionParamsi_param_4];
	mov.u32 	%r131, %ctaid.x;
	mov.u32 	%r132, %ntid.x;
	mov.u32 	%r133, %tid.x;
	mad.lo.s32 	%r2, %r131, %r132, %r133;
	mov.u32 	%r134, %nctaid.x;
	mul.lo.s32 	%r135, %r134, %r132;
	setp.ge.s32 	%p1, %r2, %r135;
	@%p1 bra 	$L__BB2_34;
	cvta.to.global.u64 	%rd5, %rd4;
	mul.wide.s32 	%rd6, %r2, 48;
	add.s64 	%rd1, %rd5, %rd6;
	ld.global.v2.u32 	{%r300, %r299}, [%rd1];
	ld.global.v2.u32 	{%r298, %r292}, [%rd1+8];
	ld.global.v2.u32 	{%r293, %r294}, [%rd1+16];
	ld.global.v2.u32 	{%r288, %r10}, [%rd1+24];
	ld.global.f32 	%f362, [%rd1+32];
	ld.global.f64 	%fd1, [%rd1+40];
	setp.lt.s32 	%p2, %r130, 1;
	mov.b32 	%r371, 0;
	mov.f32 	%f393, 0f00000000;
	@%p2 bra 	$L__BB2_33;
	setp.lt.s32 	%p3, %r129, 1;
	cvt.rn.f32.s32 	%f6, %r129;
	@%p3 bra 	$L__BB2_27;
	and.b32  	%r12, %r129, 1;
	and.b32  	%r140, %r129, 2147483646;
	neg.s32 	%r13, %r140;
	mov.f32 	%f393, 0f00000000;
	mov.b32 	%r279, 0;
	mov.f32 	%f369, %f362;
	mov.u32 	%r314, %r288;
	mov.u32 	%r321, %r300;
	mov.u32 	%r320, %r299;
	mov.u32 	%r319, %r298;
	mov.u32 	%r311, %r292;
	mov.u32 	%r312, %r293;
	mov.u32 	%r313, %r294;
$L__BB2_4:
	setp.eq.s32 	%p8, %r129, 1;
	mov.f32 	%f380, 0f00000000;
	mov.f32 	%f382, %f70;
	@%p8 bra 	$L__BB2_11;
	mov.f32 	%f380, 0f00000000;
	mov.u32 	%r287, %r13;
	mov.f32 	%f382, %f70;
	mov.f32 	%f362, %f369;
	mov.u32 	%r288, %r314;
	mov.u32 	%r300, %r321;
	mov.u32 	%r299, %r320;
	mov.u32 	%r298, %r319;
	mov.u32 	%r292, %r311;
	mov.u32 	%r293, %r312;
	mov.u32 	%r294, %r313;
$L__BB2_6:
	setp.eq.s32 	%p9, %r288, 1;
	mov.u32 	%r295, %r294;
	mov.u32 	%r296, %r293;
	mov.u32 	%r297, %r292;
	mov.f32 	%f363, %f362;
	@%p9 bra 	$L__BB2_8;
	shr.u32 	%r142, %r299, 2;
	xor.b32  	%r143, %r142, %r299;
	shl.b32 	%r144, %r294, 4;
	shl.b32 	%r145, %r143, 1;
	xor.b32  	%r146, %r144, %r145;
	xor.b32  	%r147, %r146, %r294;
	xor.b32  	%r296, %r147, %r143;
	add.s32 	%r148, %r300, %r296;
	add.s32 	%r149, %r148, 362437;
	shr.u32 	%r150, %r298, 2;
	xor.b32  	%r151, %r150, %r298;
	shl.b32 	%r152, %r296, 4;
	shl.b32 	%r153, %r151, 1;
	xor.b32  	%r154, %r153, %r152;
	xor.b32  	%r155, %r154, %r151;
	xor.b32  	%r295, %r155, %r296;
	add.s32 	%r300, %r300, 724874;
	add.s32 	%r156, %r295, %r300;
	cvt.rn.f32.u32 	%f94, %r149;
	fma.rn.f32 	%f95, %f94, 0f2F800000, 0f2F000000;
	cvt.rn.f32.u32 	%f96, %r156;
	fma.rn.f32 	%f97, %f96, 0f30C90FDB, 0f30490FDB;
	setp.lt.f32 	%p10, %f95, 0f00800000;
	mul.f32 	%f98, %f95, 0f4B000000;
	selp.f32 	%f99, %f98, %f95, %p10;
	selp.f32 	%f100, 0fC1B80000, 0f00000000, %p10;
	mov.b32 	%r157, %f99;
	add.s32 	%r158, %r157, -1059760811;
	and.b32  	%r159, %r158, -8388608;
	sub.s32 	%r160, %r157, %r159;
	mov.b32 	%f101, %r160;
	cvt.rn.f32.s32 	%f102, %r159;
	fma.rn.f32 	%f103, %f102, 0f34000000, %f100;
	add.f32 	%f104, %f101, 0fBF800000;
	fma.rn.f32 	%f105, %f104, 0fBE055027, 0f3E1039F6;
	fma.rn.f32 	%f106, %f105, %f104, 0fBDF8CDCC;
	fma.rn.f32 	%f107, %f106, %f104, 0f3E0F2955;
	fma.rn.f32 	%f108, %f107, %f104, 0fBE2AD8B9;
	fma.rn.f32 	%f109, %f108, %f104, 0f3E4CED0B;
	fma.rn.f32 	%f110, %f109, %f104, 0fBE7FFF22;
	fma.rn.f32 	%f111, %f110, %f104, 0f3EAAAA78;
	fma.rn.f32 	%f112, %f111, %f104, 0fBF000000;
	mul.f32 	%f113, %f104, %f112;
	fma.rn.f32 	%f114, %f113, %f104, %f104;
	fma.rn.f32 	%f115, %f103, 0f3F317218, %f114;
	setp.gt.u32 	%p11, %r157, 2139095039;
	fma.rn.f32 	%f116, %f99, 0f7F800000, 0f7F800000;
	selp.f32 	%f117, %f116, %f115, %p11;
	setp.eq.f32 	%p12, %f99, 0f00000000;
	mul.f32 	%f118, %f117, 0fC0000000;
	selp.f32 	%f119, 0f7F800000, %f118, %p12;
	sqrt.rn.f32 	%f120, %f119;
	sin.approx.f32 	%f121, %f97;
	cos.approx.f32 	%f122, %f97;
	mul.f32 	%f363, %f120, %f121;
	mul.f32 	%f362, %f120, %f122;
	mov.u32 	%r297, %r294;
	mov.u32 	%r298, %r293;
	mov.u32 	%r299, %r292;
	mov.u32 	%r294, %r295;
	mov.u32 	%r293, %r296;
	mov.u32 	%r292, %r297;
$L__BB2_8:
	setp.ne.s32 	%p13, %r288, 1;
	fma.rn.f32 	%f123, %f77, %f363, %f76;
	fma.rn.f32 	%f124, %f123, 0f3BBB989D, 0f3F000000;
	cvt.sat.f32.f32 	%f125, %f124;
	mov.f32 	%f126, 0f4B400001;
	mov.f32 	%f127, 0f437C0000;
	fma.rm.f32 	%f128, %f125, %f127, %f126;
	add.f32 	%f129, %f128, 0fCB40007F;
	neg.f32 	%f130, %f129;
	fma.rn.f32 	%f131, %f123, 0f3FB8AA3B, %f130;
	fma.rn.f32 	%f132, %f123, 0f32A57060, %f131;
	mov.b32 	%r162, %f128;
	shl.b32 	%r163, %r162, 23;
	mov.b32 	%f133, %r163;
	ex2.approx.ftz.f32 	%f134, %f132;
	mul.f32 	%f135, %f134, %f133;
	mul.f32 	%f16, %f382, %f135;
	add.f32 	%f17, %f380, %f16;
	mov.b32 	%r288, 0;
	mov.f32 	%f365, %f362;
	@%p13 bra 	$L__BB2_10;
	shr.u32 	%r165, %r299, 2;
	xor.b32  	%r166, %r165, %r299;
	shl.b32 	%r167, %r295, 4;
	shl.b32 	%r168, %r166, 1;
	xor.b32  	%r169, %r167, %r168;
	xor.b32  	%r170, %r169, %r295;
	xor.b32  	%r293, %r170, %r166;
	add.s32 	%r171, %r300, %r293;
	add.s32 	%r172, %r171, 362437;
	shr.u32 	%r173, %r298, 2;
	xor.b32  	%r174, %r173, %r298;
	shl.b32 	%r175, %r293, 4;
	shl.b32 	%r176, %r174, 1;
	xor.b32  	%r177, %r176, %r175;
	xor.b32  	%r178, %r177, %r174;
	xor.b32  	%r294, %r178, %r293;
	add.s32 	%r300, %r300, 724874;
	add.s32 	%r179, %r294, %r300;
	cvt.rn.f32.u32 	%f136, %r172;
	fma.rn.f32 	%f137, %f136, 0f2F800000, 0f2F000000;
	cvt.rn.f32.u32 	%f138, %r179;
	fma.rn.f32 	%f139, %f138, 0f30C90FDB, 0f30490FDB;
	setp.lt.f32 	%p14, %f137, 0f00800000;
	mul.f32 	%f140, %f137, 0f4B000000;
	selp.f32 	%f141, %f140, %f137, %p14;
	selp.f32 	%f142, 0fC1B80000, 0f00000000, %p14;
	mov.b32 	%r180, %f141;
	add.s32 	%r181, %r180, -1059760811;
	and.b32  	%r182, %r181, -8388608;
	sub.s32 	%r183, %r180, %r182;
	mov.b32 	%f143, %r183;
	cvt.rn.f32.s32 	%f144, %r182;
	fma.rn.f32 	%f145, %f144, 0f34000000, %f142;
	add.f32 	%f146, %f143, 0fBF800000;
	fma.rn.f32 	%f147, %f146, 0fBE055027, 0f3E1039F6;
	fma.rn.f32 	%f148, %f147, %f146, 0fBDF8CDCC;
	fma.rn.f32 	%f149, %f148, %f146, 0f3E0F2955;
	fma.rn.f32 	%f150, %f149, %f146, 0fBE2AD8B9;
	fma.rn.f32 	%f151, %f150, %f146, 0f3E4CED0B;
	fma.rn.f32 	%f152, %f151, %f146, 0fBE7FFF22;
	fma.rn.f32 	%f153, %f152, %f146, 0f3EAAAA78;
	fma.rn.f32 	%f154, %f153, %f146, 0fBF000000;
	mul.f32 	%f155, %f146, %f154;
	fma.rn.f32 	%f156, %f155, %f146, %f146;
	fma.rn.f32 	%f157, %f145, 0f3F317218, %f156;
	setp.gt.u32 	%p15, %r180, 2139095039;
	fma.rn.f32 	%f158, %f141, 0f7F800000, 0f7F800000;
	selp.f32 	%f159, %f158, %f157, %p15;
	setp.eq.f32 	%p16, %f141, 0f00000000;
	mul.f32 	%f160, %f159, 0fC0000000;
	selp.f32 	%f161, 0f7F800000, %f160, %p16;
	sqrt.rn.f32 	%f162, %f161;
	sin.approx.f32 	%f163, %f139;
	cos.approx.f32 	%f164, %f139;
	mul.f32 	%f365, %f162, %f163;
	mul.f32 	%f362, %f162, %f164;
	mov.b32 	%r288, 1;
	mov.u32 	%r292, %r295;
	mov.u32 	%r298, %r296;
	mov.u32 	%r299, %r297;
$L__BB2_10:
	fma.rn.f32 	%f165, %f77, %f365, %f76;
	fma.rn.f32 	%f166, %f165, 0f3BBB989D, 0f3F000000;
	cvt.sat.f32.f32 	%f167, %f166;
	mov.f32 	%f168, 0f4B400001;
	mov.f32 	%f169, 0f437C0000;
	fma.rm.f32 	%f170, %f167, %f169, %f168;
	add.f32 	%f171, %f170, 0fCB40007F;
	neg.f32 	%f172, %f171;
	fma.rn.f32 	%f173, %f165, 0f3FB8AA3B, %f172;
	fma.rn.f32 	%f174, %f165, 0f32A57060, %f173;
	mov.b32 	%r184, %f170;
	shl.b32 	%r185, %r184, 23;
	mov.b32 	%f175, %r185;
	ex2.approx.ftz.f32 	%f176, %f174;
	mul.f32 	%f177, %f176, %f175;
	mul.f32 	%f382, %f16, %f177;
	add.f32 	%f380, %f17, %f382;
	add.s32 	%r287, %r287, 2;
	setp.eq.s32 	%p17, %r287, 0;
	@%p17 bra 	$L__BB2_11;
	bra.uni 	$L__BB2_6;
$L__BB2_11:
	setp.eq.s32 	%p18, %r12, 0;
	@%p18 bra 	$L__BB2_15;
	setp.eq.s32 	%p19, %r288, 1;
	mov.b32 	%r288, 0;
	mov.f32 	%f385, %f362;
	@%p19 bra 	$L__BB2_14;
	shr.u32 	%r188, %r299, 2;
	xor.b32  	%r189, %r188, %r299;
	shl.b32 	%r190, %r294, 4;
	shl.b32 	%r191, %r189, 1;
	xor.b32  	%r192, %r190, %r191;
	xor.b32  	%r193, %r192, %r294;
	xor.b32  	%r373, %r193, %r189;
	add.s32 	%r194, %r300, %r373;
	add.s32 	%r195, %r194, 362437;
	shr.u32 	%r196, %r298, 2;
	xor.b32  	%r197, %r196, %r298;
	shl.b32 	%r198, %r373, 4;
	shl.b32 	%r199, %r197, 1;
	xor.b32  	%r200, %r199, %r198;
	xor.b32  	%r201, %r200, %r197;
	xor.b32  	%r372, %r201, %r373;
	add.s32 	%r300, %r300, 724874;
	add.s32 	%r202, %r372, %r300;
	cvt.rn.f32.u32 	%f178, %r195;
	fma.rn.f32 	%f179, %f178, 0f2F800000, 0f2F000000;
	cvt.rn.f32.u32 	%f180, %r202;
	fma.rn.f32 	%f181, %f180, 0f30C90FDB, 0f30490FDB;
	setp.lt.f32 	%p20, %f179, 0f00800000;
	mul.f32 	%f182, %f179, 0f4B000000;
	selp.f32 	%f183, %f182, %f179, %p20;
	selp.f32 	%f184, 0fC1B80000, 0f00000000, %p20;
	mov.b32 	%r203, %f183;
	add.s32 	%r204, %r203, -1059760811;
	and.b32  	%r205, %r204, -8388608;
	sub.s32 	%r206, %r203, %r205;
	mov.b32 	%f185, %r206;
	cvt.rn.f32.s32 	%f186, %r205;
	fma.rn.f32 	%f187, %f186, 0f34000000, %f184;
	add.f32 	%f188, %f185, 0fBF800000;
	fma.rn.f32 	%f189, %f188, 0fBE055027, 0f3E1039F6;
	fma.rn.f32 	%f190, %f189, %f188, 0fBDF8CDCC;
	fma.rn.f32 	%f191, %f190, %f188, 0f3E0F2955;
	fma.rn.f32 	%f192, %f191, %f188, 0fBE2AD8B9;
	fma.rn.f32 	%f193, %f192, %f188, 0f3E4CED0B;
	fma.rn.f32 	%f194, %f193, %f188, 0fBE7FFF22;
	fma.rn.f32 	%f195, %f194, %f188, 0f3EAAAA78;
	fma.rn.f32 	%f196, %f195, %f188, 0fBF000000;
	mul.f32 	%f197, %f188, %f196;
	fma.rn.f32 	%f198, %f197, %f188, %f188;
	fma.rn.f32 	%f199, %f187, 0f3F317218, %f198;
	setp.gt.u32 	%p21, %r203, 2139095039;
	fma.rn.f32 	%f200, %f183, 0f7F800000, 0f7F800000;
	selp.f32 	%f201, %f200, %f199, %p21;
	setp.eq.f32 	%p22, %f183, 0f00000000;
	mul.f32 	%f202, %f201, 0fC0000000;
	selp.f32 	%f203, 0f7F800000, %f202, %p22;
	sqrt.rn.f32 	%f204, %f203;
	sin.approx.f32 	%f205, %f181;
	cos.approx.f32 	%f206, %f181;
	mul.f32 	%f385, %f204, %f205;
	mul.f32 	%f362, %f204, %f206;
	mov.b32 	%r288, 1;
	mov.u32 	%r374, %r294;
	mov.u32 	%r298, %r293;
	mov.u32 	%r299, %r292;
	mov.u32 	%r294, %r372;
	mov.u32 	%r293, %r373;
	mov.u32 	%r292, %r374;
$L__BB2_14:
	fma.rn.f32 	%f207, %f77, %f385, %f76;
	fma.rn.f32 	%f208, %f207, 0f3BBB989D, 0f3F000000;
	cvt.sat.f32.f32 	%f209, %f208;
	mov.f32 	%f210, 0f4B400001;
	mov.f32 	%f211, 0f437C0000;
	fma.rm.f32 	%f212, %f209, %f211, %f210;
	add.f32 	%f213, %f212, 0fCB40007F;
	neg.f32 	%f214, %f213;
	fma.rn.f32 	%f215, %f207, 0f3FB8AA3B, %f214;
	fma.rn.f32 	%f216, %f207, 0f32A57060, %f215;
	mov.b32 	%r207, %f212;
	shl.b32 	%r208, %r207, 23;
	mov.b32 	%f217, %r208;
	ex2.approx.ftz.f32 	%f218, %f216;
	mul.f32 	%f219, %f218, %f217;
	fma.rn.f32 	%f380, %f382, %f219, %f380;
$L__BB2_15:
	setp.eq.s32 	%p23, %r129, 1;
	div.rn.f32 	%f222, %f380, %f6;
	sub.f32 	%f60, %f222, %f71;
	mov.f32 	%f373, 0f00000000;
	mov.f32 	%f375, %f70;
	@%p23 bra 	$L__BB2_22;
	mov.b32 	%r315, 0;
	mov.f32 	%f373, 0f00000000;
	mov.f32 	%f375, %f70;
$L__BB2_17:
	setp.eq.s32 	%p24, %r314, 1;
	mov.u32 	%r316, %r313;
	mov.u32 	%r317, %r312;
	mov.u32 	%r318, %r311;
	mov.f32 	%f370, %f369;
	@%p24 bra 	$L__BB2_19;
	shr.u32 	%r210, %r320, 2;
	xor.b32  	%r211, %r210, %r320;
	shl.b32 	%r212, %r313, 4;
	shl.b32 	%r213, %r211, 1;
	xor.b32  	%r214, %r212, %r213;
	xor.b32  	%r215, %r214, %r313;
	xor.b32  	%r317, %r215, %r211;
	add.s32 	%r216, %r321, %r317;
	add.s32 	%r217, %r216, 362437;
	shr.u32 	%r218, %r319, 2;
	xor.b32  	%r219, %r218, %r319;
	shl.b32 	%r220, %r317, 4;
	shl.b32 	%r221, %r219, 1;
	xor.b32  	%r222, %r221, %r220;
	xor.b32  	%r223, %r222, %r219;
	xor.b32  	%r316, %r223, %r317;
	add.s32 	%r321, %r321, 724874;
	add.s32 	%r224, %r316, %r321;
	cvt.rn.f32.u32 	%f224, %r217;
	fma.rn.f32 	%f225, %f224, 0f2F800000, 0f2F000000;
	cvt.rn.f32.u32 	%f226, %r224;
	fma.rn.f32 	%f227, %f226, 0f30C90FDB, 0f30490FDB;
	setp.lt.f32 	%p25, %f225, 0f00800000;
	mul.f32 	%f228, %f225, 0f4B000000;
	selp.f32 	%f229, %f228, %f225, %p25;
	selp.f32 	%f230, 0fC1B80000, 0f00000000, %p25;
	mov.b32 	%r225, %f229;
	add.s32 	%r226, %r225, -1059760811;
	and.b32  	%r227, %r226, -8388608;
	sub.s32 	%r228, %r225, %r227;
	mov.b32 	%f231, %r228;
	cvt.rn.f32.s32 	%f232, %r227;
	fma.rn.f32 	%f233, %f232, 0f34000000, %f230;
	add.f32 	%f234, %f231, 0fBF800000;
	fma.rn.f32 	%f235, %f234, 0fBE055027, 0f3E1039F6;
	fma.rn.f32 	%f236, %f235, %f234, 0fBDF8CDCC;
	fma.rn.f32 	%f237, %f236, %f234, 0f3E0F2955;
	fma.rn.f32 	%f238, %f237, %f234, 0fBE2AD8B9;
	fma.rn.f32 	%f239, %f238, %f234, 0f3E4CED0B;
	fma.rn.f32 	%f240, %f239, %f234, 0fBE7FFF22;
	fma.rn.f32 	%f241, %f240, %f234, 0f3EAAAA78;
	fma.rn.f32 	%f242, %f241, %f234, 0fBF000000;
	mul.f32 	%f243, %f234, %f242;
	fma.rn.f32 	%f244, %f243, %f234, %f234;
	fma.rn.f32 	%f245, %f233, 0f3F317218, %f244;
	setp.gt.u32 	%p26, %r225, 2139095039;
	fma.rn.f32 	%f246, %f229, 0f7F800000, 0f7F800000;
	selp.f32 	%f247, %f246, %f245, %p26;
	setp.eq.f32 	%p27, %f229, 0f00000000;
	mul.f32 	%f248, %f247, 0fC0000000;
	selp.f32 	%f249, 0f7F800000, %f248, %p27;
	sqrt.rn.f32 	%f250, %f249;
	sin.approx.f32 	%f251, %f227;
	cos.approx.f32 	%f252, %f227;
	mul.f32 	%f370, %f250, %f251;
	mul.f32 	%f369, %f250, %f252;
	mov.u32 	%r318, %r313;
	mov.u32 	%r319, %r312;
	mov.u32 	%r320, %r311;
	mov.u32 	%r313, %r316;
	mov.u32 	%r312, %r317;
	mov.u32 	%r311, %r318;
$L__BB2_19:
	setp.ne.s32 	%p28, %r314, 1;
	mul.f32 	%f253, %f77, %f370;
	sub.f32 	%f254, %f76, %f253;
	fma.rn.f32 	%f255, %f254, 0f3BBB989D, 0f3F000000;
	cvt.sat.f32.f32 	%f256, %f255;
	mov.f32 	%f257, 0f4B400001;
	mov.f32 	%f258, 0f437C0000;
	fma.rm.f32 	%f259, %f256, %f258, %f257;
	add.f32 	%f260, %f259, 0fCB40007F;
	neg.f32 	%f261, %f260;
	fma.rn.f32 	%f262, %f254, 0f3FB8AA3B, %f261;
	fma.rn.f32 	%f263, %f254, 0f32A57060, %f262;
	mov.b32 	%r230, %f259;
	shl.b32 	%r231, %r230, 23;
	mov.b32 	%f264, %r231;
	ex2.approx.ftz.f32 	%f265, %f263;
	mul.f32 	%f266, %f265, %f264;
	mul.f32 	%f31, %f375, %f266;
	add.f32 	%f32, %f373, %f31;
	mov.b32 	%r314, 0;
	mov.f32 	%f372, %f369;
	@%p28 bra 	$L__BB2_21;
	shr.u32 	%r233, %r320, 2;
	xor.b32  	%r234, %r233, %r320;
	shl.b32 	%r235, %r316, 4;
	shl.b32 	%r236, %r234, 1;
	xor.b32  	%r237, %r235, %r236;
	xor.b32  	%r238, %r237, %r316;
	xor.b32  	%r312, %r238, %r234;
	add.s32 	%r239, %r321, %r312;
	add.s32 	%r240, %r239, 362437;
	shr.u32 	%r241, %r319, 2;
	xor.b32  	%r242, %r241, %r319;
	shl.b32 	%r243, %r312, 4;
	shl.b32 	%r244, %r242, 1;
	xor.b32  	%r245, %r244, %r243;
	xor.b32  	%r246, %r245, %r242;
	xor.b32  	%r313, %r246, %r312;
	add.s32 	%r321, %r321, 724874;
	add.s32 	%r247, %r313, %r321;
	cvt.rn.f32.u32 	%f267, %r240;
	fma.rn.f32 	%f268, %f267, 0f2F800000, 0f2F000000;
	cvt.rn.f32.u32 	%f269, %r247;
	fma.rn.f32 	%f270, %f269, 0f30C90FDB, 0f30490FDB;
	setp.lt.f32 	%p29, %f268, 0f00800000;
	mul.f32 	%f271, %f268, 0f4B000000;
	selp.f32 	%f272, %f271, %f268, %p29;
	selp.f32 	%f273, 0fC1B80000, 0f00000000, %p29;
	mov.b32 	%r248, %f272;
	add.s32 	%r249, %r248, -1059760811;
	and.b32  	%r250, %r249, -8388608;
	sub.s32 	%r251, %r248, %r250;
	mov.b32 	%f274, %r251;
	cvt.rn.f32.s32 	%f275, %r250;
	fma.rn.f32 	%f276, %f275, 0f34000000, %f273;
	add.f32 	%f277, %f274, 0fBF800000;
	fma.rn.f32 	%f278, %f277, 0fBE055027, 0f3E1039F6;
	fma.rn.f32 	%f279, %f278, %f277, 0fBDF8CDCC;
	fma.rn.f32 	%f280, %f279, %f277, 0f3E0F2955;
	fma.rn.f32 	%f281, %f280, %f277, 0fBE2AD8B9;
	fma.rn.f32 	%f282, %f281, %f277, 0f3E4CED0B;
	fma.rn.f32 	%f283, %f282, %f277, 0fBE7FFF22;
	fma.rn.f32 	%f284, %f283, %f277, 0f3EAAAA78;
	fma.rn.f32 	%f285, %f284, %f277, 0fBF000000;
	mul.f32 	%f286, %f277, %f285;
	fma.rn.f32 	%f287, %f286, %f277, %f277;
	fma.rn.f32 	%f288, %f276, 0f3F317218, %f287;
	setp.gt.u32 	%p30, %r248, 2139095039;
	fma.rn.f32 	%f289, %f272, 0f7F800000, 0f7F800000;
	selp.f32 	%f290, %f289, %f288, %p30;
	setp.eq.f32 	%p31, %f272, 0f00000000;
	mul.f32 	%f291, %f290, 0fC0000000;
	selp.f32 	%f292, 0f7F800000, %f291, %p31;
	sqrt.rn.f32 	%f293, %f292;
	sin.approx.f32 	%f294, %f270;
	cos.approx.f32 	%f295, %f270;
	mul.f32 	%f372, %f293, %f294;
	mul.f32 	%f369, %f293, %f295;
	mov.b32 	%r314, 1;
	mov.u32 	%r311, %r316;
	mov.u32 	%r319, %r317;
	mov.u32 	%r320, %r318;
$L__BB2_21:
	mul.f32 	%f296, %f77, %f372;
	sub.f32 	%f297, %f76, %f296;
	fma.rn.f32 	%f298, %f297, 0f3BBB989D, 0f3F000000;
	cvt.sat.f32.f32 	%f299, %f298;
	mov.f32 	%f300, 0f4B400001;
	mov.f32 	%f301, 0f437C0000;
	fma.rm.f32 	%f302, %f299, %f301, %f300;
	add.f32 	%f303, %f302, 0fCB40007F;
	neg.f32 	%f304, %f303;
	fma.rn.f32 	%f305, %f297, 0f3FB8AA3B, %f304;
	fma.rn.f32 	%f306, %f297, 0f32A57060, %f305;
	mov.b32 	%r252, %f302;
	shl.b32 	%r253, %r252, 23;
	mov.b32 	%f307, %r253;
	ex2.approx.ftz.f32 	%f308, %f306;
	mul.f32 	%f309, %f308, %f307;
	mul.f32 	%f375, %f31, %f309;
	add.f32 	%f373, %f32, %f375;
	add.s32 	%r315, %r315, 2;
	and.b32  	%r254, %r129, 2147483646;
	setp.ne.s32 	%p32, %r315, %r254;
	@%p32 bra 	$L__BB2_17;
$L__BB2_22:
	@%p18 bra 	$L__BB2_26;
	setp.eq.s32 	%p34, %r314, 1;
	@%p34 bra 	$L__BB2_25;
	shr.u32 	%r255, %r320, 2;
	xor.b32  	%r256, %r255, %r320;
	shl.b32 	%r257, %r313, 4;
	shl.b32 	%r258, %r256, 1;
	xor.b32  	%r259, %r257, %r258;
	xor.b32  	%r260, %r259, %r313;
	xor.b32  	%r261, %r260, %r256;
	add.s32 	%r262, %r321, %r261;
	add.s32 	%r263, %r262, 362437;
	shr.u32 	%r264, %r319, 2;
	xor.b32  	%r265, %r264, %r319;
	shl.b32 	%r266, %r261, 4;
	shl.b32 	%r267, %r265, 1;
	xor.b32  	%r268, %r267, %r266;
	xor.b32  	%r269, %r268, %r265;
	xor.b32  	%r270, %r269, %r261;
	add.s32 	%r271, %r321, %r270;
	add.s32 	%r272, %r271, 724874;
	cvt.rn.f32.u32 	%f310, %r263;
	fma.rn.f32 	%f311, %f310, 0f2F800000, 0f2F000000;
	cvt.rn.f32.u32 	%f312, %r272;
	fma.rn.f32 	%f313, %f312, 0f30C90FDB, 0f30490FDB;
	setp.lt.f32 	%p35, %f311, 0f00800000;
	mul.f32 	%f314, %f311, 0f4B000000;
	selp.f32 	%f315, %f314, %f311, %p35;
	selp.f32 	%f316, 0fC1B80000, 0f00000000, %p35;
	mov.b32 	%r273, %f315;
	add.s32 	%r274, %r273, -1059760811;
	and.b32  	%r275, %r274, -8388608;
	sub.s32 	%r276, %r273, %r275;
	mov.b32 	%f317, %r276;
	cvt.rn.f32.s32 	%f318, %r275;
	fma.rn.f32 	%f319, %f318, 0f34000000, %f316;
	add.f32 	%f320, %f317, 0fBF800000;
	fma.rn.f32 	%f321, %f320, 0fBE055027, 0f3E1039F6;
	fma.rn.f32 	%f322, %f321, %f320, 0fBDF8CDCC;
	fma.rn.f32 	%f323, %f322, %f320, 0f3E0F2955;
	fma.rn.f32 	%f324, %f323, %f320, 0fBE2AD8B9;
	fma.rn.f32 	%f325, %f324, %f320, 0f3E4CED0B;
	fma.rn.f32 	%f326, %f325, %f320, 0fBE7FFF22;
	fma.rn.f32 	%f327, %f326, %f320, 0f3EAAAA78;
	fma.rn.f32 	%f328, %f327, %f320, 0fBF000000;
	mul.f32 	%f329, %f320, %f328;
	fma.rn.f32 	%f330, %f329, %f320, %f320;
	fma.rn.f32 	%f331, %f319, 0f3F317218, %f330;
	setp.gt.u32 	%p36, %r273, 2139095039;
	fma.rn.f32 	%f332, %f315, 0f7F800000, 0f7F800000;
	selp.f32 	%f333, %f332, %f331, %p36;
	setp.eq.f32 	%p37, %f315, 0f00000000;
	mul.f32 	%f334, %f333, 0fC0000000;
	selp.f32 	%f335, 0f7F800000, %f334, %p37;
	sqrt.rn.f32 	%f336, %f335;
	sin.approx.f32 	%f337, %f313;
	mul.f32 	%f369, %f336, %f337;
$L__BB2_25:
	mul.f32 	%f338, %f77, %f369;
	sub.f32 	%f339, %f76, %f338;
	fma.rn.f32 	%f340, %f339, 0f3BBB989D, 0f3F000000;
	cvt.sat.f32.f32 	%f341, %f340;
	mov.f32 	%f342, 0f4B400001;
	mov.f32 	%f343, 0f437C0000;
	fma.rm.f32 	%f344, %f341, %f343, %f342;
	add.f32 	%f345, %f344, 0fCB40007F;
	neg.f32 	%f346, %f345;
	fma.rn.f32 	%f347, %f339, 0f3FB8AA3B, %f346;
	fma.rn.f32 	%f348, %f339, 0f32A57060, %f347;
	mov.b32 	%r277, %f344;
	shl.b32 	%r278, %r277, 23;
	mov.b32 	%f349, %r278;
	ex2.approx.ftz.f32 	%f350, %f348;
	mul.f32 	%f351, %f350, %f349;
	fma.rn.f32 	%f373, %f375, %f351, %f373;
$L__BB2_26:
	div.rn.f32 	%f352, %f373, %f6;
	sub.f32 	%f353, %f352, %f71;
	max.f32 	%f354, %f353, 0f00000000;
	max.f32 	%f355, %f60, 0f00000000;
	add.f32 	%f356, %f355, %f354;
	fma.rn.f32 	%f393, %f356, 0f3F000000, %f393;
	add.s32 	%r279, %r279, 1;
	setp.eq.s32 	%p38, %r279, %r130;
	mov.f32 	%f369, %f362;
	mov.u32 	%r314, %r288;
	mov.u32 	%r321, %r300;
	mov.u32 	%r320, %r299;
	mov.u32 	%r319, %r298;
	mov.u32 	%r311, %r292;
	mov.u32 	%r312, %r293;
	mov.u32 	%r313, %r294;
	mov.u32 	%r371, %r130;
	@%p38 bra 	$L__BB2_33;
	bra.uni 	$L__BB2_4;
$L__BB2_27:
	mov.f32 	%f393, 0f00000000;
	div.rn.f32 	%f82, %f393, %f6;
	sub.f32 	%f83, %f82, %f71;
	max.f32 	%f84, %f83, 0f00000000;
	add.f32 	%f85, %f84, %f84;
	mul.f32 	%f61, %f85, 0f3F000000;
	and.b32  	%r115, %r130, 3;
	setp.lt.u32 	%p4, %r130, 4;
	@%p4 bra 	$L__BB2_30;
	and.b32  	%r116, %r130, 2147483644;
	mov.b32 	%r362, 0;
	mov.f32 	%f393, 0f00000000;
$L__BB2_29:
	add.f32 	%f87, %f393, %f61;
	add.f32 	%f88, %f87, %f61;
	add.f32 	%f89, %f88, %f61;
	add.f32 	%f393, %f89, %f61;
	add.s32 	%r362, %r362, 4;
	setp.ne.s32 	%p5, %r362, %r116;
	@%p5 bra 	$L__BB2_29;
$L__BB2_30:
	setp.eq.s32 	%p6, %r115, 0;
	mov.u32 	%r371, %r130;
	@%p6 bra 	$L__BB2_33;
	mov.b32 	%r363, 0;
$L__BB2_32:
	.pragma "nounroll";
	add.f32 	%f393, %f393, %f61;
	add.s32 	%r363, %r363, 1;
	setp.ne.s32 	%p7, %r363, %r115;
	mov.u32 	%r371, %r130;
	@%p7 bra 	$L__BB2_32;
$L__BB2_33:
	cvta.to.global.u64 	%rd7, %rd2;
	mul.wide.s32 	%rd8, %r2, 4;
	add.s64 	%rd9, %rd7, %rd8;
	st.global.f32 	[%rd9], %f393;
	cvta.to.global.u64 	%rd10, %rd3;
	add.s64 	%rd11, %rd10, %rd8;
	st.global.u32 	[%rd11], %r371;
	st.global.v2.u32 	[%rd1], {%r300, %r299};
	st.global.v2.u32 	[%rd1+8], {%r298, %r292};
	st.global.v2.u32 	[%rd1+16], {%r293, %r294};
	st.global.v2.u32 	[%rd1+24], {%r288, %r10};
	st.global.f32 	[%rd1+32], %f362;
	st.global.f64 	[%rd1+40], %fd1;
$L__BB2_34:
	ret;

}


// ===== COMPILED SASS (sm_100) =====

	.target	sm_100

	.elftype	@"ET_EXEC"


//--------------------- .note.nv.tkinfo           --------------------------
	.section	.note.nv.tkinfo,"",@"SHT_NOTE"
	.sectionflags	@"SHF_NOTE_NV_TKINFO"
	.tkinfo
        /*0018*/ 	.word	0x00000002
        /*0030*/ 	.string	""
        /*0030*/ 	.string	"ptxas"
        /*0030*/ 	.string	"Cuda compilation tools, release 13.0, V13.0.88"
        /*0030*/ 	.string	"Build cuda_13.0.r13.0/compiler.36424714_0"
        /*0030*/ 	.string	"-arch sm_100 -m 64 "



//--------------------- .note.nv.cuinfo           --------------------------
	.section	.note.nv.cuinfo,"",@"SHT_NOTE"
	.sectionflags	@"SHF_NOTE_NV_CUINFO"
        /*0018*/ 	.short	0x0002
        /*001a*/ 	.short	0x0064
        /*001c*/ 	.short	0x0082
	.zero		2


//--------------------- .nv.info                  --------------------------
	.section	.nv.info,"",@"SHT_CUDA_INFO"
	.align	4


	//----- nvinfo : EIATTR_REGCOUNT
	.align		4
        /*0000*/ 	.byte	0x04, 0x2f
        /*0002*/ 	.short	(.L_10 - .L_9)
	.align		4
.L_9:
        /*0004*/ 	.word	index@(_Z12setup_curandP17curandStateXORWOWyi)
        /*0008*/ 	.word	0x0000001f


	//----- nvinfo : EIATTR_FRAME_SIZE
	.align		4
.L_10:
        /*000c*/ 	.byte	0x04, 0x11
        /*000e*/ 	.short	(.L_12 - .L_11)
	.align		4
.L_11:
        /*0010*/ 	.word	index@(_Z12setup_curandP17curandStateXORWOWyi)
        /*0014*/ 	.word	0x00000000


	//----- nvinfo : EIATTR_REGCOUNT
	.align		4
.L_12:
        /*0018*/ 	.byte	0x04, 0x2f
        /*001a*/ 	.short	(.L_14 - .L_13)
	.align		4
.L_13:
        /*001c*/ 	.word	index@(_Z30asian_monte_carlo_kernel_fixedPfPiP17curandStateXORWOW12OptionParamsi)
        /*0020*/ 	.word	0x00000020


	//----- nvinfo : EIATTR_FRAME_SIZE
	.align		4
.L_14:
        /*0024*/ 	.byte	0x04, 0x11
        /*0026*/ 	.short	(.L_16 - .L_15)
	.align		4
.L_15:
        /*0028*/ 	.word	index@($__internal_3_$__cuda_sm3x_div_rn_noftz_f32_slowpath)
        /*002c*/ 	.word	0x00000b68


	//----- nvinfo : EIATTR_FRAME_SIZE
	.align		4
.L_16:
        /*0030*/ 	.byte	0x04, 0x11
        /*0032*/ 	.short	(.L_18 - .L_17)
	.align		4
.L_17:
        /*0034*/ 	.word	index@($__internal_2_$__cuda_sm20_sqrt_rn_f32_slowpath)
        /*0038*/ 	.word	0x00000b68


	//----- nvinfo : EIATTR_FRAME_SIZE
	.align		4
.L_18:
        /*003c*/ 	.byte	0x04, 0x11
        /*003e*/ 	.short	(.L_20 - .L_19)
	.align		4
.L_19:
        /*0040*/ 	.word	index@(_Z30asian_monte_carlo_kernel_fixedPfPiP17curandStateXORWOW12OptionParamsi)
        /*0044*/ 	.word	0x00000b68


	//----- nvinfo : EIATTR_REGCOUNT
	.align		4
.L_20:
        /*0048*/ 	.byte	0x04, 0x2f
        /*004a*/ 	.short	(.L_22 - .L_21)
	.align		4
.L_21:
        /*004c*/ 	.word	index@(_Z41asian_monte_carlo_kernel_memory_efficientPfPiP17curandStateXORWOW12OptionParamsi)
        /*0050*/ 	.word	0x00000028


	//----- nvinfo : EIATTR_FRAME_SIZE
	.align		4
.L_22:
        /*0054*/ 	.byte	0x04, 0x11
        /*0056*/ 	.short	(.L_24 - .L_23)
	.align		4
.L_23:
        /*0058*/ 	.word	index@($__internal_1_$__cuda_sm3x_div_rn_noftz_f32_slowpath)
        /*005c*/ 	.word	0x00000000


	//----- nvinfo : EIATTR_FRAME_SIZE
	.align		4
.L_24:
        /*0060*/ 	.byte	0x04, 0x11
        /*0062*/ 	.short	(.L_26 - .L_25)
	.align		4
.L_25:
        /*0064*/ 	.word	index@($__internal_0_$__cuda_sm20_sqrt_rn_f32_slowpath)
        /*0068*/ 	.word	0x00000000


	//----- nvinfo : EIATTR_FRAME_SIZE
	.align		4
.L_26:
        /*006c*/ 	.byte	0x04, 0x11
        /*006e*/ 	.short	(.L_28 - .L_27)
	.align		4
.L_27:
        /*0070*/ 	.word	index@(_Z41asian_monte_carlo_kernel_memory_efficientPfPiP17curandStateXORWOW12OptionParamsi)
        /*0074*/ 	.word	0x00000000


	//----- nvinfo : EIATTR_MIN_STACK_SIZE
	.align		4
.L_28:
        /*0078*/ 	.byte	0x04, 0x12
        /*007a*/ 	.short	(.L_30 - .L_29)
	.align		4
.L_29:
        /*007c*/ 	.word	index@(_Z41asian_monte_carlo_kernel_memory_efficientPfPiP17curandStateXORWOW12OptionParamsi)
        /*0080*/ 	.word	0x00000000


	//----- nvinfo : EIATTR_MIN_STACK_SIZE
	.align		4
.L_30:
        /*0084*/ 	.byte	0x04, 0x12
        /*0086*/ 	.short	(.L_32 - .L_31)
	.align		4
.L_31:
        /*0088*/ 	.word	index@(_Z30asian_monte_carlo_kernel_fixedPfPiP17curandStateXORWOW12OptionParamsi)
        /*008c*/ 	.word	0x00000b68


	//----- nvinfo : EIATTR_MIN_STACK_SIZE
	.align		4
.L_32:
        /*0090*/ 	.byte	0x04, 0x12
        /*0092*/ 	.short	(.L_34 - .L_33)
	.align		4
.L_33:
        /*0094*/ 	.word	index@(_Z12setup_curandP17curandStateXORWOWyi)
        /*0098*/ 	.word	0x00000000
.L_34:


//--------------------- .nv.compat                --------------------------
	.section	.nv.compat,"",@"SHT_CUDA_COMPAT_INFO"
	.align	4
        /*0000*/ 	.byte	0x02, 0x09, 0x00, 0x00, 0x02, 0x02, 0x01, 0x00, 0x02, 0x05, 0x05, 0x00, 0x03, 0x07, 0x01, 0x01
        /*0010*/ 	.byte	0x02, 0x03, 0x00, 0x00, 0x02, 0x06, 0x01, 0x00, 0x04, 0x0b, 0x08, 0x00, 0x01, 0x00, 0x00, 0x00
        /*0020*/ 	.byte	0x00, 0x00, 0x00, 0x00


//--------------------- .nv.info._Z41asian_monte_carlo_kernel_memory_efficientPfPiP17curandStateXORWOW12OptionParamsi --------------------------
	.section	.nv.info._Z41asian_monte_carlo_kernel_memory_efficientPfPiP17curandStateXORWOW12OptionParamsi,"",@"SHT_CUDA_INFO"
	.sectionflags	@""
	.align	4


	//----- nvinfo : EIATTR_CUDA_API_VERSION
	.align		4
        /*0000*/ 	.byte	0x04, 0x37
        /*0002*/ 	.short	(.L_36 - .L_35)
.L_35:
        /*0004*/ 	.word	0x00000082


	//----- nvinfo : EIATTR_KPARAM_INFO
	.align		4
.L_36:
        /*0008*/ 	.byte	0x04, 0x17
        /*000a*/ 	.short	(.L_38 - .L_37)
.L_37:
        /*000c*/ 	.word	0x00000000
        /*0010*/ 	.short	0x0004
        /*0012*/ 	.short	0x0040
        /*0014*/ 	.byte	0x00, 0xf0, 0x11, 0x00


	//----- nvinfo : EIATTR_KPARAM_INFO
	.align		4
.L_38:
        /*0018*/ 	.byte	0x04, 0x17
        /*001a*/ 	.short	(.L_40 - .L_39)
.L_39:
        /*001c*/ 	.word	0x00000000
        /*0020*/ 	.short	0x0003
        /*0022*/ 	.short	0x0018
        /*0024*/ 	.byte	0x00, 0xf0, 0xa1, 0x00


	//----- nvinfo : EIATTR_KPARAM_INFO
	.align		4
.L_40:
        /*0028*/ 	.byte	0x04, 0x17
        /*002a*/ 	.short	(.L_42 - .L_41)
.L_41:
        /*002c*/ 	.word	0x00000000
        /*0030*/ 	.short	0x0002
        /*0032*/ 	.short	0x0010
        /*0034*/ 	.byte	0x00, 0xf5, 0x21, 0x00


	//----- nvinfo : EIATTR_KPARAM_INFO
	.align		4
.L_42:
        /*0038*/ 	.byte	0x04, 0x17
        /*003a*/ 	.short	(.L_44 - .L_43)
.L_43:
        /*003c*/ 	.word	0x00000000
        /*0040*/ 	.short	0x0001
        /*0042*/ 	.short	0x0008
        /*0044*/ 	.byte	0x00, 0xf5, 0x21, 0x00


	//----- nvinfo : EIATTR_KPARAM_INFO
	.align		4
.L_44:
        /*0048*/ 	.byte	0x04, 0x17
        /*004a*/ 	.short	(.L_46 - .L_45)
.L_45:
        /*004c*/ 	.word	0x00000000
        /*0050*/ 	.short	0x0000
        /*0052*/ 	.short	0x0000
        /*0054*/ 	.byte	0x00, 0xf5, 0x21, 0x00


	//----- nvinfo : EIATTR_SPARSE_MMA_MASK
	.align		4
.L_46:
        /*0058*/ 	.byte	0x03, 0x50
        /*005a*/ 	.short	0x0000


	//----- nvinfo : EIATTR_MAXREG_COUNT
	.align		4
        /*005c*/ 	.byte	0x03, 0x1b
        /*005e*/ 	.short	0x00ff


	//----- nvinfo : EIATTR_MERCURY_ISA_VERSION
	.align		4
        /*0060*/ 	.byte	0x03, 0x5f
        /*0062*/ 	.short	0x0101


	//----- nvinfo : EIATTR_VRC_CTA_INIT_COUNT
	.align		4
        /*0064*/ 	.byte	0x02, 0x4a
	.zero		1
	.zero		1


	//----- nvinfo : EIATTR_EXIT_INSTR_OFFSETS
	.align		4
        /*0068*/ 	.byte	0x04, 0x1c
        /*006a*/ 	.short	(.L_48 - .L_47)


	//   ....[0]....
.L_47:
        /*006c*/ 	.word	0x00000080


	//   ....[1]....
        /*0070*/ 	.word	0x00002fe0


	//----- nvinfo : EIATTR_CRS_STACK_SIZE
	.align		4
.L_48:
        /*0074*/ 	.byte	0x04, 0x1e
        /*0076*/ 	.short	(.L_50 - .L_49)
.L_49:
        /*0078*/ 	.word	0x00000000


	//----- nvinfo : EIATTR_CBANK_PARAM_SIZE
	.align		4
.L_50:
        /*007c*/ 	.byte	0x03, 0x19
        /*007e*/ 	.short	0x0044


	//----- nvinfo : EIATTR_PARAM_CBANK
	.align		4
        /*0080*/ 	.byte	0x04, 0x0a
        /*0082*/ 	.short	(.L_52 - .L_51)
	.align		4
.L_51:
        /*0084*/ 	.word	index@(.nv.constant0._Z41asian_monte_carlo_kernel_memory_efficientPfPiP17curandStateXORWOW12OptionParamsi)
        /*0088*/ 	.short	0x0380
        /*008a*/ 	.short	0x0044


	//----- nvinfo : EIATTR_SW_WAR
	.align		4
.L_52:
        /*008c*/ 	.byte	0x04, 0x36
        /*008e*/ 	.short	(.L_54 - .L_53)
.L_53:
        /*0090*/ 	.word	0x00000008
.L_54:


//--------------------- .nv.info._Z30asian_monte_carlo_kernel_fixedPfPiP17curandStateXORWOW12OptionParamsi --------------------------
	.section	.nv.info._Z30asian_monte_carlo_kernel_fixedPfPiP17curandStateXORWOW12OptionParamsi,"",@"SHT_CUDA_INFO"
	.sectionflags	@""
	.align	4


	//----- nvinfo : EIATTR_CUDA_API_VERSION
	.align		4
        /*0000*/ 	.byte	0x04, 0x37
        /*0002*/ 	.short	(.L_56 - .L_55)
.L_55:
        /*0004*/ 	.word	0x00000082


	//----- nvinfo : EIATTR_KPARAM_INFO
	.align		4
.L_56:
        /*0008*/ 	.byte	0x04, 0x17
        /*000a*/ 	.short	(.L_58 - .L_57)
.L_57:
        /*000c*/ 	.word	0x00000000
        /*0010*/ 	.short	0x0004
        /*0012*/ 	.short	0x0040
        /*0014*/ 	.byte	0x00, 0xf0, 0x11, 0x00


	//----- nvinfo : EIATTR_KPARAM_INFO
	.align		4
.L_58:
        /*0018*/ 	.byte	0x04, 0x17
        /*001a*/ 	.short	(.L_60 - .L_59)
.L_59:
        /*001c*/ 	.word	0x00000000
        /*0020*/ 	.short	0x0003
        /*0022*/ 	.short	0x0018
        /*0024*/ 	.byte	0x00, 0xf0, 0xa1, 0x00


	//----- nvinfo : EIATTR_KPARAM_INFO
	.align		4
.L_60:
        /*0028*/ 	.byte	0x04, 0x17
        /*002a*/ 	.short	(.L_62 - .L_61)
.L_61:
        /*002c*/ 	.word	0x00000000
        /*0030*/ 	.short	0x0002
        /*0032*/ 	.short	0x0010
        /*0034*/ 	.byte	0x00, 0xf5, 0x21, 0x00


	//----- nvinfo : EIATTR_KPARAM_INFO
	.align		4
.L_62:
        /*0038*/ 	.byte	0x04, 0x17
        /*003a*/ 	.short	(.L_64 - .L_63)
.L_63:
        /*003c*/ 	.word	0x00000000
        /*0040*/ 	.short	0x0001
        /*0042*/ 	.short	0x0008
        /*0044*/ 	.byte	0x00, 0xf5, 0x21, 0x00


	//----- nvinfo : EIATTR_KPARAM_INFO
	.align		4
.L_64:
        /*0048*/ 	.byte	0x04, 0x17
        /*004a*/ 	.short	(.L_66 - .L_65)
.L_65:
        /*004c*/ 	.word	0x00000000
        /*0050*/ 	.short	0x0000
        /*0052*/ 	.short	0x0000
        /*0054*/ 	.byte	0x00, 0xf5, 0x21, 0x00


	//----- nvinfo : EIATTR_SPARSE_MMA_MASK
	.align		4
.L_66:
        /*0058*/ 	.byte	0x03, 0x50
        /*005a*/ 	.short	0x0000


	//----- nvinfo : EIATTR_MAXREG_COUNT
	.align		4
        /*005c*/ 	.byte	0x03, 0x1b
        /*005e*/ 	.short	0x00ff


	//----- nvinfo : EIATTR_MERCURY_ISA_VERSION
	.align		4
        /*0060*/ 	.byte	0x03, 0x5f
        /*0062*/ 	.short	0x0101


	//----- nvinfo : EIATTR_VRC_CTA_INIT_COUNT
	.align		4
        /*0064*/ 	.byte	0x02, 0x4a
	.zero		1
	.zero		1


	//----- nvinfo : EIATTR_EXIT_INSTR_OFFSETS
	.align		4
        /*0068*/ 	.byte	0x04, 0x1c
        /*006a*/ 	.short	(.L_68 - .L_67)


	//   ....[0]....
.L_67:
        /*006c*/ 	.word	0x000000a0


	//   ....[1]....
        /*0070*/ 	.word	0x00003630


	//----- nvinfo : EIATTR_CRS_STACK_SIZE
	.align		4
.L_68:
        /*0074*/ 	.byte	0x04, 0x1e
        /*0076*/ 	.short	(.L_70 - .L_69)
.L_69:
        /*0078*/ 	.word	0x00000000


	//----- nvinfo : EIATTR_CBANK_PARAM_SIZE
	.align		4
.L_70:
        /*007c*/ 	.byte	0x03, 0x19
        /*007e*/ 	.short	0x0044


	//----- nvinfo : EIATTR_PARAM_CBANK
	.align		4
        /*0080*/ 	.byte	0x04, 0x0a
        /*0082*/ 	.short	(.L_72 - .L_71)
	.align		4
.L_71:
        /*0084*/ 	.word	index@(.nv.constant0._Z30asian_monte_carlo_kernel_fixedPfPiP17curandStateXORWOW12OptionParamsi)
        /*0088*/ 	.short	0x0380
        /*008a*/ 	.short	0x0044


	//----- nvinfo : EIATTR_SW_WAR
	.align		4
.L_72:
        /*008c*/ 	.byte	0x04, 0x36
        /*008e*/ 	.short	(.L_74 - .L_73)
.L_73:
        /*0090*/ 	.word	0x00000008
.L_74:


//--------------------- .nv.info._Z12setup_curandP17curandStateXORWOWyi --------------------------
	.section	.nv.info._Z12setup_curandP17curandStateXORWOWyi,"",@"SHT_CUDA_INFO"
	.sectionflags	@""
	.align	4


	//----- nvinfo : EIATTR_CUDA_API_VERSION
	.align		4
        /*0000*/ 	.byte	0x04, 0x37
        /*0002*/ 	.short	(.L_76 - .L_75)
.L_75:
        /*0004*/ 	.word	0x00000082


	//----- nvinfo : EIATTR_KPARAM_INFO
	.align		4
.L_76:
        /*0008*/ 	.byte	0x04, 0x17
        /*000a*/ 	.short	(.L_78 - .L_77)
.L_77:
        /*000c*/ 	.word	0x00000000
        /*0010*/ 	.short	0x0002
        /*0012*/ 	.short	0x0010
        /*0014*/ 	.byte	0x00, 0xf0, 0x11, 0x00


	//----- nvinfo : EIATTR_KPARAM_INFO
	.align		4
.L_78:
        /*0018*/ 	.byte	0x04, 0x17
        /*001a*/ 	.short	(.L_80 - .L_79)
.L_79:
        /*001c*/ 	.word	0x00000000
        /*0020*/ 	.short	0x0001
        /*0022*/ 	.short	0x0008
        /*0024*/ 	.byte	0x00, 0xf0, 0x21, 0x00


	//----- nvinfo : EIATTR_KPARAM_INFO
	.align		4
.L_80:
        /*0028*/ 	.byte	0x04, 0x17
        /*002a*/ 	.short	(.L_82 - .L_81)
.L_81:
        /*002c*/ 	.word	0x00000000
        /*0030*/ 	.short	0x0000
        /*0032*/ 	.short	0x0000
        /*0034*/ 	.byte	0x00, 0xf5, 0x21, 0x00


	//----- nvinfo : EIATTR_SPARSE_MMA_MASK
	.align		4
.L_82:
        /*0038*/ 	.byte	0x03, 0x50
        /*003a*/ 	.short	0x0000


	//----- nvinfo : EIATTR_MAXREG_COUNT
	.align		4
        /*003c*/ 	.byte	0x03, 0x1b
        /*003e*/ 	.short	0x00ff


	//----- nvinfo : EIATTR_MERCURY_ISA_VERSION
	.align		4
        /*0040*/ 	.byte	0x03, 0x5f
        /*0042*/ 	.short	0x0101


	//----- nvinfo : EIATTR_VRC_CTA_INIT_COUNT
	.align		4
        /*0044*/ 	.byte	0x02, 0x4a
	.zero		1
	.zero		1


	//----- nvinfo : EIATTR_EXIT_INSTR_OFFSETS
	.align		4
        /*0048*/ 	.byte	0x04, 0x1c
        /*004a*/ 	.short	(.L_84 - .L_83)


	//   ....[0]....
.L_83:
        /*004c*/ 	.word	0x00000070


	//   ....[1]....
        /*0050*/ 	.word	0x00000f00


	//----- nvinfo : EIATTR_CRS_STACK_SIZE
	.align		4
.L_84:
        /*0054*/ 	.byte	0x04, 0x1e
        /*0056*/ 	.short	(.L_86 - .L_85)
.L_85:
        /*0058*/ 	.word	0x00000000


	//----- nvinfo : EIATTR_CBANK_PARAM_SIZE
	.align		4
.L_86:
        /*005c*/ 	.byte	0x03, 0x19
        /*005e*/ 	.short	0x0014


	//----- nvinfo : EIATTR_PARAM_CBANK
	.align		4
        /*0060*/ 	.byte	0x04, 0x0a
        /*0062*/ 	.short	(.L_88 - .L_87)
	.align		4
.L_87:
        /*0064*/ 	.word	index@(.nv.constant0._Z12setup_curandP17curandStateXORWOWyi)
        /*0068*/ 	.short	0x0380
        /*006a*/ 	.short	0x0014


	//----- nvinfo : EIATTR_SW_WAR
	.align		4
.L_88:
        /*006c*/ 	.byte	0x04, 0x36
        /*006e*/ 	.short	(.L_90 - .L_89)
.L_89:
        /*0070*/ 	.word	0x00000008
.L_90:


//--------------------- .nv.callgraph             --------------------------
	.section	.nv.callgraph,"",@"SHT_CUDA_CALLGRAPH"
	.align	4
	.sectionentsize	8
	.align		4
        /*0000*/ 	.word	0x00000000
	.align		4
        /*0004*/ 	.word	0xffffffff
	.align		4
        /*0008*/ 	.word	0x00000000
	.align		4
        /*000c*/ 	.word	0xfffffffe
	.align		4
        /*0010*/ 	.word	0x00000000
	.align		4
        /*0014*/ 	.word	0xfffffffd
	.align		4
        /*0018*/ 	.word	0x00000000
	.align		4
        /*001c*/ 	.word	0xfffffffc


//--------------------- .nv.constant4             --------------------------
	.section	.nv.constant4,"a",@progbits
	.align	8
	.align		8
.nv.constant4:
        /*0000*/ 	.dword	precalc_xorwow_matrix
	.align		8
        /*0008*/ 	.dword	precalc_xorwow_offset_matrix
	.align		8
        /*0010*/ 	.dword	mrg32k3aM1
	.align		8
        /*0018*/ 	.dword	mrg32k3aM2
	.align		8
        /*0020*/ 	.dword	mrg32k3aM1SubSeq
	.align		8
        /*0028*/ 	.dword	mrg32k3aM2SubSeq
	.align		8
        /*0030*/ 	.dword	mrg32k3aM1Seq
	.align		8
        /*0038*/ 	.dword	mrg32k3aM2Seq


//--------------------- .nv.constant3             --------------------------
	.section	.nv.constant3,"a",@progbits
	.align	8
.nv.constant3:
	.type		__cr_lgamma_table,@object
	.size		__cr_lgamma_table,(.L_8 - __cr_lgamma_table)
__cr_lgamma_table:
        /*0000*/ 	.byte	0x00, 0x00, 0x00, 0x00, 0x00, 0x00, 0x00, 0x00, 0x00, 0x00, 0x00, 0x00, 0x00, 0x00, 0x00, 0x00
        /*0010*/ 	.byte	0xef, 0x39, 0xfa, 0xfe, 0x42, 0x2e, 0xe6, 0x3f, 0x02, 0x20, 0x2a, 0xfa, 0x0b, 0xab, 0xfc, 0x3f
        /*0020*/ 	.byte	0xf9, 0x2c, 0x92, 0x7c, 0xa7, 0x6c, 0x09, 0x40, 0xc9, 0x79, 0x44, 0x3c, 0x64, 0x26, 0x13, 0x40
        /*0030*/ 	.byte	0xca, 0x01, 0xcf, 0x3a, 0x27, 0x51, 0x1a, 0x40, 0x30, 0xcc, 0x2d, 0xf3, 0xe1, 0x0c, 0x21, 0x40
        /*0040*/ 	.byte	0x0d, 0xb7, 0xfc, 0x82, 0x8e, 0x35, 0x25, 0x40
.L_8:


//--------------------- .text._Z41asian_monte_carlo_kernel_memory_efficientPfPiP17curandStateXORWOW12OptionParamsi --------------------------
	.section	.text._Z41asian_monte_carlo_kernel_memory_efficientPfPiP17curandStateXORWOW12OptionParamsi,"ax",@progbits
	.align	128
        .global         _Z41asian_monte_carlo_kernel_memory_efficientPfPiP17curandStateXORWOW12OptionParamsi
        .type           _Z41asian_monte_carlo_kernel_memory_efficientPfPiP17curandStateXORWOW12OptionParamsi,@function
        .size           _Z41asian_monte_carlo_kernel_memory_efficientPfPiP17curandStateXORWOW12OptionParamsi,(.L_x_128 - _Z41asian_monte_carlo_kernel_memory_efficientPfPiP17curandStateXORWOW12OptionParamsi)
        .other          _Z41asian_monte_carlo_kernel_memory_efficientPfPiP17curandStateXORWOW12OptionParamsi,@"STO_CUDA_ENTRY STV_DEFAULT"
_Z41asian_monte_carlo_kernel_memory_efficientPfPiP17curandStateXORWOW12OptionParamsi:
.text._Z41asian_monte_carlo_kernel_memory_efficientPfPiP17curandStateXORWOW12OptionParamsi:
[----:B------:R-:W-:Y:S01]  /*0000*/  LDC R1, c[0x0][0x37c] ;  /* 0x0000df00ff017b82 */ /* 0x000fe20000000800 */
[----:B------:R-:W0:Y:S07]  /*0010*/  S2R R27, SR_TID.X ;  /* 0x00000000001b7919 */ /* 0x000e2e0000002100 */
[----:B------:R-:W0:Y:S08]  /*0020*/  S2UR UR4, SR_CTAID.X ;  /* 0x00000000000479c3 */ /* 0x000e300000002500 */
[----:B------:R-:W0:Y:S01]  /*0030*/  LDC R0, c[0x0][0x360] ;  /* 0x0000d800ff007b82 */ /* 0x000e220000000800 */
[----:B------:R-:W1:Y:S01]  /*0040*/  LDCU UR5, c[0x0][0x370] ;  /* 0x00006e00ff0577ac */ /* 0x000e620008000800 */
[----:B0-----:R-:W-:-:S02]  /*0050*/  IMAD R27, R0, UR4, R27 ;  /* 0x00000004001b7c24 */ /* 0x001fc4000f8e021b */
[----:B-1----:R-:W-:-:S05]  /*0060*/  IMAD R0, R0, UR5, RZ ;  /* 0x0000000500007c24 */ /* 0x002fca000f8e02ff */
[----:B------:R-:W-:-:S13]  /*0070*/  ISETP.GE.AND P0, PT, R27, R0, PT ;  /* 0x000000001b00720c */ /* 0x000fda0003f06270 */
[----:B------:R-:W-:Y:S05]  /*0080*/  @P0 EXIT ;  /* 0x000000000000094d */ /* 0x000fea0003800000 */
[----:B------:R-:W0:Y:S01]  /*0090*/  LDC.64 R36, c[0x0][0x390] ;  /* 0x0000e400ff247b82 */ /* 0x000e220000000a00 */
[----:B------:R-:W1:Y:S01]  /*00a0*/  LDCU.64 UR8, c[0x0][0x358] ;  /* 0x00006b00ff0877ac */ /* 0x000e620008000a00 */
[----:B------:R-:W2:Y:S01]  /*00b0*/  LDCU UR4, c[0x0][0x3c0] ;  /* 0x00007800ff0477ac */ /* 0x000ea20008000800 */
[----:B0-----:R-:W-:-:S05]  /*00c0*/  IMAD.WIDE R36, R27, 0x30, R36 ;  /* 0x000000301b247825 */ /* 0x001fca00078e0224 */
[----:B-1----:R0:W5:Y:S04]  /*00d0*/  LDG.E R26, desc[UR8][R36.64+0x20] ;  /* 0x00002008241a7981 */ /* 0x002168000c1e1900 */
[----:B------:R0:W5:Y:S04]  /*00e0*/  LDG.E.64 R22, desc[UR8][R36.64+0x28] ;  /* 0x0000280824167981 */ /* 0x000168000c1e1b00 */
[----:B------:R0:W5:Y:S04]  /*00f0*/  LDG.E.64 R20, desc[UR8][R36.64] ;  /* 0x0000000824147981 */ /* 0x000168000c1e1b00 */
[----:B------:R0:W5:Y:S04]  /*0100*/  LDG.E.64 R18, desc[UR8][R36.64+0x8] ;  /* 0x0000080824127981 */ /* 0x000168000c1e1b00 */
[----:B------:R0:W5:Y:S04]  /*0110*/  LDG.E.64 R16, desc[UR8][R36.64+0x10] ;  /* 0x0000100824107981 */ /* 0x000168000c1e1b00 */
[----:B------:R0:W5:Y:S01]  /*0120*/  LDG.E.64 R14, desc[UR8][R36.64+0x18] ;  /* 0x00001808240e7981 */ /* 0x000162000c1e1b00 */
[----:B--2---:R-:W-:Y:S01]  /*0130*/  UISETP.GE.AND UP0, UPT, UR4, 0x1, UPT ;  /* 0x000000010400788c */ /* 0x004fe2000bf06270 */
[----:B------:R-:W-:Y:S01]  /*0140*/  HFMA2 R7, -RZ, RZ, 0, 0 ;  /* 0x00000000ff077431 */ /* 0x000fe200000001ff */
[----:B------:R-:W-:-:S07]  /*0150*/  MOV R25, RZ ;  /* 0x000000ff00197202 */ /* 0x000fce0000000f00 */
[----:B0-----:R-:W-:Y:S05]  /*0160*/  BRA.U !UP0, `(.L_x_0) ;  /* 0x0000002d086c7547 */ /* 0x001fea000b800000 */
[----:B------:R-:W0:Y:S02]  /*0170*/  LDCU UR4, c[0x0][0x3ac] ;  /* 0x00007580ff0477ac */ /* 0x000e240008000800 */
[----:B0-----:R-:W-:Y:S02]  /*0180*/  UISETP.GE.AND UP0, UPT, UR4, 0x1, UPT ;  /* 0x000000010400788c */ /* 0x001fe4000bf06270 */
[----:B------:R-:W-:-:S07]  /*0190*/  I2FP.F32.S32 R2, UR4 ;  /* 0x0000000400027c45 */ /* 0x000fce0008201400 */
[----:B------:R-:W-:Y:S05]  /*01a0*/  BRA.U !UP0, `(.L_x_1) ;  /* 0x00000029081c7547 */ /* 0x000fea000b800000 */
[----:B------:R-:W-:Y:S01]  /*01b0*/  ULOP3.LUT UR4, UR4, 0x7ffffffe, URZ, 0xc0, !UPT ;  /* 0x7ffffffe04047892 */ /* 0x000fe2000f8ec0ff */
[----:B------:R-:W-:Y:S01]  /*01c0*/  IMAD.MOV.U32 R25, RZ, RZ, RZ ;  /* 0x000000ffff197224 */ /* 0x000fe200078e00ff */
[----:B-----5:R-:W-:Y:S01]  /*01d0*/  MOV R24, R26 ;  /* 0x0000001a00187202 */ /* 0x020fe20000000f00 */
[----:B------:R-:W-:Y:S01]  /*01e0*/  IMAD.MOV.U32 R12, RZ, RZ, R20 ;  /* 0x000000ffff0c7224 */ /* 0x000fe200078e0014 */
[----:B------:R-:W-:Y:S01]  /*01f0*/  MOV R13, R14 ;  /* 0x0000000e000d7202 */ /* 0x000fe20000000f00 */
[----:B------:R-:W-:Y:S01]  /*0200*/  IMAD.MOV.U32 R9, RZ, RZ, R19 ;  /* 0x000000ffff097224 */ /* 0x000fe200078e0013 */
[----:B------:R-:W-:Y:S01]  /*0210*/  MOV R11, R21 ;  /* 0x00000015000b7202 */ /* 0x000fe20000000f00 */
[----:B------:R-:W-:Y:S01]  /*0220*/  UIADD3 UR6, UPT, UPT, -UR4, URZ, URZ ;  /* 0x000000ff04067290 */ /* 0x000fe2000fffe1ff */
[----:B------:R-:W-:Y:S02]  /*0230*/  MOV R10, R18 ;  /* 0x00000012000a7202 */ /* 0x000fe40000000f00 */
[----:B------:R-:W-:Y:S01]  /*0240*/  MOV R8, R16 ;  /* 0x0000001000087202 */ /* 0x000fe20000000f00 */
[----:B------:R-:W-:Y:S01]  /*0250*/  UMOV UR4, URZ ;  /* 0x000000ff00047c82 */ /* 0x000fe20008000000 */
[----:B------:R-:W-:-:S07]  /*0260*/  MOV R7, R17 ;  /* 0x0000001100077202 */ /* 0x000fce0000000f00 */
.L_x_42:
[----:B------:R-:W0:Y:S01]  /*0270*/  LDCU UR7, c[0x0][0x3ac] ;  /* 0x00007580ff0777ac */ /* 0x000e220008000800 */
[----:B------:R-:W-:Y:S01]  /*0280*/  IMAD.MOV.U32 R5, RZ, RZ, RZ ;  /* 0x000000ffff057224 */ /* 0x000fe200078e00ff */
[----:B------:R-:W1:Y:S01]  /*0290*/  LDCU UR5, c[0x0][0x398] ;  /* 0x00007300ff0577ac */ /* 0x000e620008000800 */
[----:B0-----:R-:W-:Y:S01]  /*02a0*/  UISETP.NE.AND UP0, UPT, UR7, 0x1, UPT ;  /* 0x000000010700788c */ /* 0x001fe2000bf05270 */
[----:B-1----:R-:W-:-:S08]  /*02b0*/  MOV R4, UR5 ;  /* 0x0000000500047c02 */ /* 0x002fd00008000f00 */
[----:B------:R-:W-:Y:S05]  /*02c0*/  BRA.U !UP0, `(.L_x_2) ;  /* 0x0000000d08247547 */ /* 0x000fea000b800000 */
[----:B------:R-:W-:Y:S01]  /*02d0*/  HFMA2 R5, -RZ, RZ, 0, 0 ;  /* 0x00000000ff057431 */ /* 0x000fe200000001ff */
[----:B------:R-:W-:Y:S01]  /*02e0*/  MOV R26, R24 ;  /* 0x00000018001a7202 */ /* 0x000fe20000000f00 */
[----:B------:R-:W-:Y:S01]  /*02f0*/  IMAD.MOV.U32 R20, RZ, RZ, R12 ;  /* 0x000000ffff147224 */ /* 0x000fe200078e000c */
[----:B------:R-:W-:Y:S01]  /*0300*/  MOV R14, R13 ;  /* 0x0000000d000e7202 */ /* 0x000fe20000000f00 */
[----:B------:R-:W-:Y:S01]  /*0310*/  IMAD.MOV.U32 R19, RZ, RZ, R9 ;  /* 0x000000ffff137224 */ /* 0x000fe200078e0009 */
[----:B------:R-:W-:Y:S01]  /*0320*/  MOV R21, R11 ;  /* 0x0000000b00157202 */ /* 0x000fe20000000f00 */
[----:B------:R-:W-:Y:S01]  /*0330*/  IMAD.U32 R4, RZ, RZ, UR5 ;  /* 0x00000005ff047e24 */ /* 0x000fe2000f8e00ff */
[----:B------:R-:W-:Y:S01]  /*0340*/  MOV R18, R10 ;  /* 0x0000000a00127202 */ /* 0x000fe20000000f00 */
[----:B------:R-:W0:Y:S01]  /*0350*/  LDCU UR7, c[0x0][0x3b8] ;  /* 0x00007700ff0777ac */ /* 0x000e220008000800 */
[----:B------:R-:W-:Y:S02]  /*0360*/  MOV R16, R8 ;  /* 0x0000000800107202 */ /* 0x000fe40000000f00 */
[----:B------:R-:W-:Y:S01]  /*0370*/  MOV R17, R7 ;  /* 0x0000000700117202 */ /* 0x000fe20000000f00 */
[----:B------:R-:W-:-:S06]  /*0380*/  UMOV UR5, UR6 ;  /* 0x0000000600057c82 */ /* 0x000fcc0008000000 */
.L_x_13:
[----:B------:R-:W-:Y:S01]  /*0390*/  ISETP.NE.AND P0, PT, R14, 0x1, PT ;  /* 0x000000010e00780c */ /* 0x000fe20003f05270 */
[----:B------:R-:W-:Y:S01]  /*03a0*/  BSSY.RECONVERGENT B0, `(.L_x_3) ;  /* 0x000004f000007945 */ /* 0x000fe20003800200 */
[----:B------:R-:W-:Y:S01]  /*03b0*/  IMAD.MOV.U32 R6, RZ, RZ, R17 ;  /* 0x000000ffff067224 */ /* 0x000fe200078e0011 */
[----:B------:R-:W-:Y:S01]  /*03c0*/  MOV R31, R16 ;  /* 0x00000010001f7202 */ /* 0x000fe20000000f00 */
[----:B------:R-:W-:Y:S01]  /*03d0*/  IMAD.MOV.U32 R0, RZ, RZ, R26 ;  /* 0x000000ffff007224 */ /* 0x000fe200078e001a */
[----:B------:R-:W-:-:S08]  /*03e0*/  MOV R3, R19 ;  /* 0x0000001300037202 */ /* 0x000fd00000000f00 */
[----:B------:R-:W-:Y:S05]  /*03f0*/  @!P0 BRA `(.L_x_4) ;  /* 0x0000000400248947 */ /* 0x000fea0003800000 */
[----:B------:R-:W-:Y:S01]  /*0400*/  SHF.R.U32.HI R0, RZ, 0x2, R21 ;  /* 0x00000002ff007819 */ /* 0x000fe20000011615 */
[----:B------:R-:W-:Y:S01]  /*0410*/  BSSY.RECONVERGENT B1, `(.L_x_5) ;  /* 0x000003c000017945 */ /* 0x000fe20003800200 */
[----:B------:R-:W-:Y:S02]  /*0420*/  SHF.L.U32 R6, R17, 0x4, RZ ;  /* 0x0000000411067819 */ /* 0x000fe400000006ff */
[----:B------:R-:W-:Y:S02]  /*0430*/  LOP3.LUT R0, R0, R21, RZ, 0x3c, !PT ;  /* 0x0000001500007212 */ /* 0x000fe400078e3cff */
[----:B------:R-:W-:Y:S02]  /*0440*/  MOV R29, 0x7f800000 ;  /* 0x7f800000001d7802 */ /* 0x000fe40000000f00 */
[----:B------:R-:W-:-:S04]  /*0450*/  SHF.L.U32 R3, R0, 0x1, RZ ;  /* 0x0000000100037819 */ /* 0x000fc800000006ff */
[----:B------:R-:W-:Y:S01]  /*0460*/  LOP3.LUT R3, R17, R6, R3, 0x96, !PT ;  /* 0x0000000611037212 */ /* 0x000fe200078e9603 */
[----:B------:R-:W-:-:S03]  /*0470*/  IMAD.MOV.U32 R6, RZ, RZ, 0x3e055027 ;  /* 0x3e055027ff067424 */ /* 0x000fc600078e00ff */
[----:B------:R-:W-:Y:S01]  /*0480*/  LOP3.LUT R31, R3, R0, RZ, 0x3c, !PT ;  /* 0x00000000031f7212 */ /* 0x000fe200078e3cff */
[----:B------:R-:W-:-:S03]  /*0490*/  IMAD.MOV.U32 R3, RZ, RZ, 0x2f800000 ;  /* 0x2f800000ff037424 */ /* 0x000fc600078e00ff */
[C---:B------:R-:W-:Y:S02]  /*04a0*/  IADD3 R0, PT, PT, R20.reuse, 0x587c5, R31 ;  /* 0x000587c514007810 */ /* 0x040fe40007ffe01f */
[----:B------:R-:W-:Y:S02]  /*04b0*/  IADD3 R20, PT, PT, R20, 0xb0f8a, RZ ;  /* 0x000b0f8a14147810 */ /* 0x000fe40007ffe0ff */
[----:B------:R-:W-:-:S05]  /*04c0*/  I2FP.F32.U32 R0, R0 ;  /* 0x0000000000007245 */ /* 0x000fca0000201000 */
[----:B------:R-:W-:-:S05]  /*04d0*/  FFMA R0, R0, R3, 1.1641532182693481445e-10 ;  /* 0x2f00000000007423 */ /* 0x000fca0000000003 */
[----:B------:R-:W-:-:S13]  /*04e0*/  FSETP.GEU.AND P0, PT, R0, 1.175494350822287508e-38, PT ;  /* 0x008000000000780b */ /* 0x000fda0003f0e000 */
[----:B------:R-:W-:-:S05]  /*04f0*/  @!P0 FMUL R0, R0, 8388608 ;  /* 0x4b00000000008820 */ /* 0x000fca0000400000 */
[----:B------:R-:W-:-:S04]  /*0500*/  IADD3 R21, PT, PT, R0, -0x3f2aaaab, RZ ;  /* 0xc0d5555500157810 */ /* 0x000fc80007ffe0ff */
[----:B------:R-:W-:-:S04]  /*0510*/  LOP3.LUT R21, R21, 0xff800000, RZ, 0xc0, !PT ;  /* 0xff80000015157812 */ /* 0x000fc800078ec0ff */
[-C--:B------:R-:W-:Y:S02]  /*0520*/  IADD3 R3, PT, PT, R0, -R21.reuse, RZ ;  /* 0x8000001500037210 */ /* 0x080fe40007ffe0ff */
[----:B------:R-:W-:-:S03]  /*0530*/  I2FP.F32.S32 R21, R21 ;  /* 0x0000001500157245 */ /* 0x000fc60000201400 */
[----:B------:R-:W-:-:S04]  /*0540*/  FADD R3, R3, -1 ;  /* 0xbf80000003037421 */ /* 0x000fc80000000000 */
[----:B------:R-:W-:-:S04]  /*0550*/  FFMA R6, R3, -R6, 0.14084610342979431152 ;  /* 0x3e1039f603067423 */ /* 0x000fc80000000806 */
[----:B------:R-:W-:-:S04]  /*0560*/  FFMA R6, R3, R6, -0.12148627638816833496 ;  /* 0xbdf8cdcc03067423 */ /* 0x000fc80000000006 */
[----:B------:R-:W-:-:S04]  /*0570*/  FFMA R6, R3, R6, 0.13980610668659210205 ;  /* 0x3e0f295503067423 */ /* 0x000fc80000000006 */
[----:B------:R-:W-:-:S04]  /*0580*/  FFMA R6, R3, R6, -0.16684235632419586182 ;  /* 0xbe2ad8b903067423 */ /* 0x000fc80000000006 */
[----:B------:R-:W-:-:S04]  /*0590*/  FFMA R6, R3, R6, 0.20012299716472625732 ;  /* 0x3e4ced0b03067423 */ /* 0x000fc80000000006 */
[----:B------:R-:W-:-:S04]  /*05a0*/  FFMA R6, R3, R6, -0.24999669194221496582 ;  /* 0xbe7fff2203067423 */ /* 0x000fc80000000006 */
[----:B------:R-:W-:-:S04]  /*05b0*/  FFMA R6, R3, R6, 0.33333182334899902344 ;  /* 0x3eaaaa7803067423 */ /* 0x000fc80000000006 */
[C---:B------:R-:W-:Y:S01]  /*05c0*/  FFMA R26, R3.reuse, R6, -0.5 ;  /* 0xbf000000031a7423 */ /* 0x040fe20000000006 */
[----:B------:R-:W-:Y:S02]  /*05d0*/  FSEL R6, RZ, -23, P0 ;  /* 0xc1b80000ff067808 */ /* 0x000fe40000000000 */
[----:B------:R-:W-:Y:S01]  /*05e0*/  ISETP.GT.U32.AND P0, PT, R0, 0x7f7fffff, PT ;  /* 0x7f7fffff0000780c */ /* 0x000fe20003f04070 */
[----:B------:R-:W-:Y:S02]  /*05f0*/  FMUL R26, R3, R26 ;  /* 0x0000001a031a7220 */ /* 0x000fe40000400000 */
[----:B------:R-:W-:Y:S02]  /*0600*/  FFMA R6, R21, 1.1920928955078125e-07, R6 ;  /* 0x3400000015067823 */ /* 0x000fe40000000006 */
[----:B------:R-:W-:Y:S01]  /*0610*/  FFMA R21, R3, R26, R3 ;  /* 0x0000001a03157223 */ /* 0x000fe20000000003 */
[----:B------:R-:W-:-:S03]  /*0620*/  SHF.R.U32.HI R3, RZ, 0x2, R18 ;  /* 0x00000002ff037819 */ /* 0x000fc60000011612 */
[----:B------:R-:W-:Y:S01]  /*0630*/  FFMA R21, R6, 0.69314718246459960938, R21 ;  /* 0x3f31721806157823 */ /* 0x000fe20000000015 */
[----:B------:R-:W-:Y:S01]  /*0640*/  LOP3.LUT R3, R3, R18, RZ, 0x3c, !PT ;  /* 0x0000001203037212 */ /* 0x000fe200078e3cff */
[----:B------:R-:W-:Y:S02]  /*0650*/  IMAD.SHL.U32 R6, R31, 0x10, RZ ;  /* 0x000000101f067824 */ /* 0x000fe400078e00ff */
[C---:B------:R-:W-:Y:S01]  /*0660*/  @P0 FFMA R21, R0.reuse, R29, +INF ;  /* 0x7f80000000150423 */ /* 0x040fe2000000001d */
[----:B------:R-:W-:Y:S02]  /*0670*/  FSETP.NEU.AND P0, PT, R0, RZ, PT ;  /* 0x000000ff0000720b */ /* 0x000fe40003f0d000 */
[----:B------:R-:W-:Y:S01]  /*0680*/  SHF.L.U32 R18, R3, 0x1, RZ ;  /* 0x0000000103127819 */ /* 0x000fe200000006ff */
[----:B------:R-:W-:-:S03]  /*0690*/  FMUL R21, R21, -2 ;  /* 0xc000000015157820 */ /* 0x000fc60000400000 */
[----:B------:R-:W-:Y:S02]  /*06a0*/  LOP3.LUT R6, R3, R18, R6, 0x96, !PT ;  /* 0x0000001203067212 */ /* 0x000fe400078e9606 */
[----:B------:R-:W-:Y:S02]  /*06b0*/  FSEL R26, R21, +INF , P0 ;  /* 0x7f800000151a7808 */ /* 0x000fe40000000000 */
[----:B------:R-:W-:Y:S02]  /*06c0*/  LOP3.LUT R6, R6, R31, RZ, 0x3c, !PT ;  /* 0x0000001f06067212 */ /* 0x000fe400078e3cff */
[----:B------:R-:W-:Y:S01]  /*06d0*/  IADD3 R3, PT, PT, R26, -0xd000000, RZ ;  /* 0xf30000001a037810 */ /* 0x000fe20007ffe0ff */
[----:B------:R1:W2:Y:S02]  /*06e0*/  MUFU.RSQ R21, R26 ;  /* 0x0000001a00157308 */ /* 0x0002a40000001400 */
[----:B------:R-:W-:Y:S01]  /*06f0*/  IMAD.IADD R0, R6, 0x1, R20 ;  /* 0x0000000106007824 */ /* 0x000fe200078e0214 */
[----:B------:R-:W-:Y:S01]  /*0700*/  ISETP.GT.U32.AND P0, PT, R3, 0x727fffff, PT ;  /* 0x727fffff0300780c */ /* 0x000fe20003f04070 */
[----:B------:R-:W-:-:S03]  /*0710*/  HFMA2 R3, -RZ, RZ, 0.1495361328125, 0.0004794597625732421875 ;  /* 0x30c90fdbff037431 */ /* 0x000fc600000001ff */
[----:B------:R-:W-:-:S05]  /*0720*/  I2FP.F32.U32 R0, R0 ;  /* 0x0000000000007245 */ /* 0x000fca0000201000 */
[----:B------:R-:W-:-:S04]  /*0730*/  FFMA R3, R0, R3, 7.314590599882819788e-10 ;  /* 0x30490fdb00037423 */ /* 0x000fc80000000003 */
[----:B-1----:R-:W-:Y:S05]  /*0740*/  @!P0 BRA `(.L_x_6) ;  /* 0x0000000000108947 */ /* 0x002fea0003800000 */
[----:B------:R-:W-:Y:S02]  /*0750*/  MOV R0, R26 ;  /* 0x0000001a00007202 */ /* 0x000fe40000000f00 */
[----:B------:R-:W-:-:S07]  /*0760*/  MOV R28, 0x780 ;  /* 0x00000780001c7802 */ /* 0x000fce0000000f00 */
[----:B0-2---:R-:W-:Y:S05]  /*0770*/  CALL.REL.NOINC `($__internal_0_$__cuda_sm20_sqrt_rn_f32_slowpath) ;  /* 0x00000028001c7944 */ /* 0x005fea0003c00000 */
[----:B------:R-:W-:Y:S05]  /*0780*/  BRA `(.L_x_7) ;  /* 0x0000000000107947 */ /* 0x000fea0003800000 */
.L_x_6:
[----:B--2---:R-:W-:Y:S01]  /*0790*/  FMUL.FTZ R33, R26, R21 ;  /* 0x000000151a217220 */ /* 0x004fe20000410000 */
[----:B------:R-:W-:-:S03]  /*07a0*/  FMUL.FTZ R18, R21, 0.5 ;  /* 0x3f00000015127820 */ /* 0x000fc60000410000 */
[----:B------:R-:W-:-:S04]  /*07b0*/  FFMA R0, -R33, R33, R26 ;  /* 0x0000002121007223 */ /* 0x000fc8000000011a */
[----:B------:R-:W-:-:S07]  /*07c0*/  FFMA R33, R0, R18, R33 ;  /* 0x0000001200217223 */ /* 0x000fce0000000021 */
.L_x_7:
[----:B0-----:R-:W-:Y:S05]  /*07d0*/  BSYNC.RECONVERGENT B1 ;  /* 0x0000000000017941 */ /* 0x001fea0003800200 */
.L_x_5:
[----:B------:R-:W-:Y:S01]  /*07e0*/  FMUL.RZ R28, R3, 0.15915493667125701904 ;  /* 0x3e22f983031c7820 */ /* 0x000fe2000040c000 */
[----:B------:R-:W-:Y:S01]  /*07f0*/  MOV R21, R19 ;  /* 0x0000001300157202 */ /* 0x000fe20000000f00 */
[--C-:B------:R-:W-:Y:S01]  /*0800*/  IMAD.MOV.U32 R3, RZ, RZ, R17.reuse ;  /* 0x000000ffff037224 */ /* 0x100fe200078e0011 */
[----:B------:R-:W-:Y:S01]  /*0810*/  MOV R18, R16 ;  /* 0x0000001000127202 */ /* 0x000fe20000000f00 */
[----:B------:R-:W0:Y:S01]  /*0820*/  MUFU.SIN R0, R28 ;  /* 0x0000001c00007308 */ /* 0x000e220000000400 */
[----:B------:R-:W-:Y:S01]  /*0830*/  IMAD.MOV.U32 R19, RZ, RZ, R17 ;  /* 0x000000ffff137224 */ /* 0x000fe200078e0011 */
[----:B------:R-:W-:Y:S02]  /*0840*/  MOV R17, R6 ;  /* 0x0000000600117202 */ /* 0x000fe40000000f00 */
[----:B------:R-:W-:-:S04]  /*0850*/  MOV R16, R31 ;  /* 0x0000001f00107202 */ /* 0x000fc80000000f00 */
[----:B------:R-:W1:Y:S01]  /*0860*/  MUFU.COS R26, R28 ;  /* 0x0000001c001a7308 */ /* 0x000e620000000000 */
[-C--:B0-----:R-:W-:Y:S01]  /*0870*/  FMUL R0, R0, R33.reuse ;  /* 0x0000002100007220 */ /* 0x081fe20000400000 */
[----:B-1----:R-:W-:-:S07]  /*0880*/  FMUL R26, R26, R33 ;  /* 0x000000211a1a7220 */ /* 0x002fce0000400000 */
.L_x_4:
[----:B0-----:R-:W-:Y:S05]  /*0890*/  BSYNC.RECONVERGENT B0 ;  /* 0x0000000000007941 */ /* 0x001fea0003800200 */
.L_x_3:
[----:B------:R-:W0:Y:S01]  /*08a0*/  LDC R29, c[0x0][0x3b4] ;  /* 0x0000ed00ff1d7b82 */ /* 0x000e220000000800 */
[----:B------:R-:W-:Y:S01]  /*08b0*/  IMAD.MOV.U32 R33, RZ, RZ, 0x3bbb989d ;  /* 0x3bbb989dff217424 */ /* 0x000fe200078e00ff */
[----:B------:R-:W-:Y:S01]  /*08c0*/  ISETP.NE.AND P0, PT, R14, 0x1, PT ;  /* 0x000000010e00780c */ /* 0x000fe20003f05270 */
[----:B------:R-:W-:Y:S01]  /*08d0*/  BSSY.RECONVERGENT B0, `(.L_x_8) ;  /* 0x0000057000007945 */ /* 0x000fe20003800200 */
[----:B------:R-:W-:Y:S01]  /*08e0*/  MOV R14, RZ ;  /* 0x000000ff000e7202 */ /* 0x000fe20000000f00 */
[----:B0-----:R-:W-:Y:S01]  /*08f0*/  FFMA R0, R0, UR7, R29 ;  /* 0x0000000700007c23 */ /* 0x001fe2000800001d */
[----:B------:R-:W-:-:S03]  /*0900*/  HFMA2 R29, -RZ, RZ, 3.7421875, 0 ;  /* 0x437c0000ff1d7431 */ /* 0x000fc600000001ff */
[----:B------:R-:W-:-:S04]  /*0910*/  FFMA.SAT R28, R0, R33, 0.5 ;  /* 0x3f000000001c7423 */ /* 0x000fc80000002021 */
[----:B------:R-:W-:-:S04]  /*0920*/  FFMA.RM R28, R28, R29, 12582913 ;  /* 0x4b4000011c1c7423 */ /* 0x000fc8000000401d */
[C---:B------:R-:W-:Y:S01]  /*0930*/  FADD R29, R28.reuse, -12583039 ;  /* 0xcb40007f1c1d7421 */ /* 0x040fe20000000000 */
[----:B------:R-:W-:-:S03]  /*0940*/  SHF.L.U32 R28, R28, 0x17, RZ ;  /* 0x000000171c1c7819 */ /* 0x000fc600000006ff */
[----:B------:R-:W-:-:S04]  /*0950*/  FFMA R29, R0, 1.4426950216293334961, -R29 ;  /* 0x3fb8aa3b001d7823 */ /* 0x000fc8000000081d */
[----:B------:R-:W-:Y:S01]  /*0960*/  FFMA R29, R0, 1.925963033500011079e-08, R29 ;  /* 0x32a57060001d7823 */ /* 0x000fe2000000001d */
[----:B------:R-:W-:-:S05]  /*0970*/  IMAD.MOV.U32 R0, RZ, RZ, R26 ;  /* 0x000000ffff007224 */ /* 0x000fca00078e001a */
[----:B------:R-:W0:Y:S02]  /*0980*/  MUFU.EX2 R29, R29 ;  /* 0x0000001d001d7308 */ /* 0x000e240000000800 */
[----:B0-----:R-:W-:-:S04]  /*0990*/  FMUL R33, R28, R29 ;  /* 0x0000001d1c217220 */ /* 0x001fc80000400000 */
[----:B------:R-:W-:-:S04]  /*09a0*/  FMUL R4, R33, R4 ;  /* 0x0000000421047220 */ /* 0x000fc80000400000 */
[----:B------:R-:W-:Y:S01]  /*09b0*/  FADD R5, R4, R5 ;  /* 0x0000000504057221 */ /* 0x000fe20000000000 */
[----:B------:R-:W-:Y:S06]  /*09c0*/  @P0 BRA `(.L_x_9) ;  /* 0x00000004001c0947 */ /* 0x000fec0003800000 */
[----:B------:R-:W-:Y:S01]  /*09d0*/  SHF.R.U32.HI R0, RZ, 0x2, R21 ;  /* 0x00000002ff007819 */ /* 0x000fe20000011615 */
[----:B------:R-:W-:Y:S01]  /*09e0*/  BSSY.RECONVERGENT B1, `(.L_x_10) ;  /* 0x000003c000017945 */ /* 0x000fe20003800200 */
[----:B------:R-:W-:Y:S02]  /*09f0*/  SHF.L.U32 R17, R6, 0x4, RZ ;  /* 0x0000000406117819 */ /* 0x000fe400000006ff */
[----:B------:R-:W-:Y:S02]  /*0a00*/  LOP3.LUT R0, R0, R21, RZ, 0x3c, !PT ;  /* 0x0000001500007212 */ /* 0x000fe400078e3cff */
[----:B------:R-:W-:-:S03]  /*0a10*/  MOV R19, 0x3e055027 ;  /* 0x3e05502700137802 */ /* 0x000fc60000000f00 */
[----:B------:R-:W-:-:S05]  /*0a20*/  IMAD.SHL.U32 R14, R0, 0x2, RZ ;  /* 0x00000002000e7824 */ /* 0x000fca00078e00ff */
[----:B------:R-:W-:-:S04]  /*0a30*/  LOP3.LUT R17, R6, R17, R14, 0x96, !PT ;  /* 0x0000001106117212 */ /* 0x000fc800078e960e */
[----:B------:R-:W-:Y:S02]  /*0a40*/  LOP3.LUT R16, R17, R0, RZ, 0x3c, !PT ;  /* 0x0000000011107212 */ /* 0x000fe400078e3cff */
[----:B------:R-:W-:Y:S02]  /*0a50*/  MOV R17, 0x2f800000 ;  /* 0x2f80000000117802 */ /* 0x000fe40000000f00 */
        /* <DEDUP_REMOVED lines=8> */
[----:B------:R-:W-:Y:S01]  /*0ae0*/  I2FP.F32.S32 R26, R17 ;  /* 0x00000011001a7245 */ /* 0x000fe20000201400 */
[----:B------:R-:W-:Y:S01]  /*0af0*/  IMAD.IADD R14, R0, 0x1, -R17 ;  /* 0x00000001000e7824 */ /* 0x000fe200078e0a11 */
[----:B------:R-:W-:-:S03]  /*0b00*/  SHF.R.U32.HI R17, RZ, 0x2, R18 ;  /* 0x00000002ff117819 */ /* 0x000fc60000011612 */
[----:B------:R-:W-:Y:S01]  /*0b10*/  FADD R14, R14, -1 ;  /* 0xbf8000000e0e7421 */ /* 0x000fe20000000000 */
[----:B------:R-:W-:-:S03]  /*0b20*/  LOP3.LUT R17, R17, R18, RZ, 0x3c, !PT ;  /* 0x0000001211117212 */ /* 0x000fc600078e3cff */
[C---:B------:R-:W-:Y:S02]  /*0b30*/  FFMA R19, R14.reuse, -R19, 0.14084610342979431152 ;  /* 0x3e1039f60e137423 */ /* 0x040fe40000000813 */
[----:B------:R-:W-:Y:S02]  /*0b40*/  IMAD.SHL.U32 R18, R17, 0x2, RZ ;  /* 0x0000000211127824 */ /* 0x000fe400078e00ff */
[----:B------:R-:W-:-:S04]  /*0b50*/  FFMA R19, R14, R19, -0.12148627638816833496 ;  /* 0xbdf8cdcc0e137423 */ /* 0x000fc80000000013 */
[----:B------:R-:W-:-:S04]  /*0b60*/  FFMA R19, R14, R19, 0.13980610668659210205 ;  /* 0x3e0f29550e137423 */ /* 0x000fc80000000013 */
[----:B------:R-:W-:-:S04]  /*0b70*/  FFMA R19, R14, R19, -0.16684235632419586182 ;  /* 0xbe2ad8b90e137423 */ /* 0x000fc80000000013 */
[----:B------:R-:W-:-:S04]  /*0b80*/  FFMA R19, R14, R19, 0.20012299716472625732 ;  /* 0x3e4ced0b0e137423 */ /* 0x000fc80000000013 */
[----:B------:R-:W-:-:S04]  /*0b90*/  FFMA R19, R14, R19, -0.24999669194221496582 ;  /* 0xbe7fff220e137423 */ /* 0x000fc80000000013 */
[----:B------:R-:W-:-:S04]  /*0ba0*/  FFMA R19, R14, R19, 0.33333182334899902344 ;  /* 0x3eaaaa780e137423 */ /* 0x000fc80000000013 */
[----:B------:R-:W-:Y:S01]  /*0bb0*/  FFMA R21, R14, R19, -0.5 ;  /* 0xbf0000000e157423 */ /* 0x000fe20000000013 */
[----:B------:R-:W-:Y:S02]  /*0bc0*/  FSEL R19, RZ, -23, P0 ;  /* 0xc1b80000ff137808 */ /* 0x000fe40000000000 */
[----:B------:R-:W-:Y:S01]  /*0bd0*/  ISETP.GT.U32.AND P0, PT, R0, 0x7f7fffff, PT ;  /* 0x7f7fffff0000780c */ /* 0x000fe20003f04070 */
[----:B------:R-:W-:Y:S02]  /*0be0*/  FMUL R21, R14, R21 ;  /* 0x000000150e157220 */ /* 0x000fe40000400000 */
[----:B------:R-:W-:Y:S02]  /*0bf0*/  FFMA R19, R26, 1.1920928955078125e-07, R19 ;  /* 0x340000001a137823 */ /* 0x000fe40000000013 */
[----:B------:R-:W-:Y:S01]  /*0c00*/  FFMA R14, R14, R21, R14 ;  /* 0x000000150e0e7223 */ /* 0x000fe2000000000e */
[----:B------:R-:W-:-:S03]  /*0c10*/  MOV R21, 0x7f800000 ;  /* 0x7f80000000157802 */ /* 0x000fc60000000f00 */
[----:B------:R-:W-:Y:S01]  /*0c20*/  FFMA R19, R19, 0.69314718246459960938, R14 ;  /* 0x3f31721813137823 */ /* 0x000fe2000000000e */
[----:B------:R-:W-:-:S03]  /*0c30*/  SHF.L.U32 R14, R16, 0x4, RZ ;  /* 0x00000004100e7819 */ /* 0x000fc600000006ff */
[C---:B------:R-:W-:Y:S01]  /*0c40*/  @P0 FFMA R19, R0.reuse, R21, +INF ;  /* 0x7f80000000130423 */ /* 0x040fe20000000015 */
[----:B------:R-:W-:Y:S02]  /*0c50*/  FSETP.NEU.AND P0, PT, R0, RZ, PT ;  /* 0x000000ff0000720b */ /* 0x000fe40003f0d000 */
[----:B------:R-:W-:Y:S01]  /*0c60*/  LOP3.LUT R17, R17, R18, R14, 0x96, !PT ;  /* 0x0000001211117212 */ /* 0x000fe200078e960e */
[----:B------:R-:W-:Y:S01]  /*0c70*/  FMUL R19, R19, -2 ;  /* 0xc000000013137820 */ /* 0x000fe20000400000 */
[----:B------:R-:W-:Y:S02]  /*0c80*/  MOV R21, 0x30c90fdb ;  /* 0x30c90fdb00157802 */ /* 0x000fe40000000f00 */
[----:B------:R-:W-:Y:S02]  /*0c90*/  LOP3.LUT R17, R17, R16, RZ, 0x3c, !PT ;  /* 0x0000001011117212 */ /* 0x000fe400078e3cff */
[----:B------:R-:W-:-:S03]  /*0ca0*/  FSEL R26, R19, +INF , P0 ;  /* 0x7f800000131a7808 */ /* 0x000fc60000000000 */
[----:B------:R-:W-:Y:S01]  /*0cb0*/  IMAD.IADD R0, R20, 0x1, R17 ;  /* 0x0000000114007824 */ /* 0x000fe200078e0211 */
[----:B------:R-:W-:Y:S01]  /*0cc0*/  IADD3 R14, PT, PT, R26, -0xd000000, RZ ;  /* 0xf30000001a0e7810 */ /* 0x000fe20007ffe0ff */
[----:B------:R0:W1:Y:S03]  /*0cd0*/  MUFU.RSQ R19, R26 ;  /* 0x0000001a00137308 */ /* 0x0000660000001400 */
[----:B------:R-:W-:Y:S02]  /*0ce0*/  ISETP.GT.U32.AND P0, PT, R14, 0x727fffff, PT ;  /* 0x727fffff0e00780c */ /* 0x000fe40003f04070 */
[----:B------:R-:W-:-:S05]  /*0cf0*/  I2FP.F32.U32 R0, R0 ;  /* 0x0000000000007245 */ /* 0x000fca0000201000 */
[----:B------:R-:W-:-:S06]  /*0d00*/  FFMA R14, R0, R21, 7.314590599882819788e-10 ;  /* 0x30490fdb000e7423 */ /* 0x000fcc0000000015 */
[----:B0-----:R-:W-:Y:S05]  /*0d10*/  @!P0 BRA `(.L_x_11) ;  /* 0x0000000000108947 */ /* 0x001fea0003800000 */
[----:B------:R-:W-:Y:S02]  /*0d20*/  MOV R0, R26 ;  /* 0x0000001a00007202 */ /* 0x000fe40000000f00 */
[----:B------:R-:W-:-:S07]  /*0d30*/  MOV R28, 0xd50 ;  /* 0x00000d50001c7802 */ /* 0x000fce0000000f00 */
[----:B-1----:R-:W-:Y:S05]  /*0d40*/  CALL.REL.NOINC `($__internal_0_$__cuda_sm20_sqrt_rn_f32_slowpath) ;  /* 0x0000002000a87944 */ /* 0x002fea0003c00000 */
[----:B------:R-:W-:Y:S05]  /*0d50*/  BRA `(.L_x_12) ;  /* 0x0000000000107947 */ /* 0x000fea0003800000 */
.L_x_11:
[----:B-1----:R-:W-:Y:S01]  /*0d60*/  FMUL.FTZ R33, R26, R19 ;  /* 0x000000131a217220 */ /* 0x002fe20000410000 */
[----:B------:R-:W-:-:S03]  /*0d70*/  FMUL.FTZ R18, R19, 0.5 ;  /* 0x3f00000013127820 */ /* 0x000fc60000410000 */
[----:B------:R-:W-:-:S04]  /*0d80*/  FFMA R0, -R33, R33, R26 ;  /* 0x0000002121007223 */ /* 0x000fc8000000011a */
[----:B------:R-:W-:-:S07]  /*0d90*/  FFMA R33, R0, R18, R33 ;  /* 0x0000001200217223 */ /* 0x000fce0000000021 */
.L_x_12:
[----:B------:R-:W-:Y:S05]  /*0da0*/  BSYNC.RECONVERGENT B1 ;  /* 0x0000000000017941 */ /* 0x000fea0003800200 */
.L_x_10:
[----:B------:R-:W-:Y:S01]  /*0db0*/  FMUL.RZ R28, R14, 0.15915493667125701904 ;  /* 0x3e22f9830e1c7820 */ /* 0x000fe2000040c000 */
[----:B------:R-:W-:Y:S01]  /*0dc0*/  HFMA2 R14, -RZ, RZ, 0, 5.9604644775390625e-08 ;  /* 0x00000001ff0e7431 */ /* 0x000fe200000001ff */
[----:B------:R-:W-:Y:S01]  /*0dd0*/  MOV R19, R6 ;  /* 0x0000000600137202 */ /* 0x000fe20000000f00 */
[----:B------:R-:W-:Y:S01]  /*0de0*/  IMAD.MOV.U32 R18, RZ, RZ, R31 ;  /* 0x000000ffff127224 */ /* 0x000fe200078e001f */
[----:B------:R-:W0:Y:S01]  /*0df0*/  MUFU.SIN R0, R28 ;  /* 0x0000001c00007308 */ /* 0x000e220000000400 */
[----:B------:R-:W-:-:S07]  /*0e00*/  MOV R21, R3 ;  /* 0x0000000300157202 */ /* 0x000fce0000000f00 */
[----:B------:R-:W1:Y:S01]  /*0e10*/  MUFU.COS R26, R28 ;  /* 0x0000001c001a7308 */ /* 0x000e620000000000 */
[-C--:B0-----:R-:W-:Y:S01]  /*0e20*/  FMUL R0, R0, R33.reuse ;  /* 0x0000002100007220 */ /* 0x081fe20000400000 */
[----:B-1----:R-:W-:-:S07]  /*0e30*/  FMUL R26, R26, R33 ;  /* 0x000000211a1a7220 */ /* 0x002fce0000400000 */
.L_x_9:
[----:B------:R-:W-:Y:S05]  /*0e40*/  BSYNC.RECONVERGENT B0 ;  /* 0x0000000000007941 */ /* 0x000fea0003800200 */
.L_x_8:
[----:B------:R-:W0:Y:S01]  /*0e50*/  LDC R3, c[0x0][0x3b4] ;  /* 0x0000ed00ff037b82 */ /* 0x000e220000000800 */
[----:B------:R-:W-:Y:S01]  /*0e60*/  MOV R29, 0x3bbb989d ;  /* 0x3bbb989d001d7802 */ /* 0x000fe20000000f00 */
[----:B------:R-:W-:Y:S01]  /*0e70*/  IMAD.MOV.U32 R6, RZ, RZ, 0x437c0000 ;  /* 0x437c0000ff067424 */ /* 0x000fe200078e00ff */
[----:B------:R-:W-:-:S04]  /*0e80*/  UIADD3 UR5, UPT, UPT, UR5, 0x2, URZ ;  /* 0x0000000205057890 */ /* 0x000fc8000fffe0ff */
[----:B------:R-:W-:Y:S01]  /*0e90*/  UISETP.NE.AND UP0, UPT, UR5, URZ, UPT ;  /* 0x000000ff0500728c */ /* 0x000fe2000bf05270 */
[----:B0-----:R-:W-:-:S04]  /*0ea0*/  FFMA R0, R0, UR7, R3 ;  /* 0x0000000700007c23 */ /* 0x001fc80008000003 */
[----:B------:R-:W-:-:S04]  /*0eb0*/  FFMA.SAT R3, R0, R29, 0.5 ;  /* 0x3f00000000037423 */ /* 0x000fc8000000201d */
[----:B------:R-:W-:-:S04]  /*0ec0*/  FFMA.RM R3, R3, R6, 12582913 ;  /* 0x4b40000103037423 */ /* 0x000fc80000004006 */
[C---:B------:R-:W-:Y:S01]  /*0ed0*/  FADD R29, R3.reuse, -12583039 ;  /* 0xcb40007f031d7421 */ /* 0x040fe20000000000 */
[----:B------:R-:W-:-:S03]  /*0ee0*/  SHF.L.U32 R3, R3, 0x17, RZ ;  /* 0x0000001703037819 */ /* 0x000fc600000006ff */
[----:B------:R-:W-:-:S04]  /*0ef0*/  FFMA R29, R0, 1.4426950216293334961, -R29 ;  /* 0x3fb8aa3b001d7823 */ /* 0x000fc8000000081d */
[----:B------:R-:W-:-:S04]  /*0f00*/  FFMA R29, R0, 1.925963033500011079e-08, R29 ;  /* 0x32a57060001d7823 */ /* 0x000fc8000000001d */
[----:B------:R-:W0:Y:S02]  /*0f10*/  MUFU.EX2 R0, R29 ;  /* 0x0000001d00007308 */ /* 0x000e240000000800 */
[----:B0-----:R-:W-:-:S04]  /*0f20*/  FMUL R3, R3, R0 ;  /* 0x0000000003037220 */ /* 0x001fc80000400000 */
[----:B------:R-:W-:-:S04]  /*0f30*/  FMUL R4, R4, R3 ;  /* 0x0000000304047220 */ /* 0x000fc80000400000 */
[----:B------:R-:W-:Y:S01]  /*0f40*/  FADD R5, R5, R4 ;  /* 0x0000000405057221 */ /* 0x000fe20000000000 */
[----:B------:R-:W-:Y:S06]  /*0f50*/  BRA.U UP0, `(.L_x_13) ;  /* 0xfffffff5000c7547 */ /* 0x000fec000b83ffff */
.L_x_2:
[----:B------:R-:W0:Y:S02]  /*0f60*/  LDCU UR5, c[0x0][0x3ac] ;  /* 0x00007580ff0577ac */ /* 0x000e240008000800 */
[----:B0-----:R-:W-:-:S09]  /*0f70*/  ULOP3.LUT UP0, URZ, UR5, 0x1, URZ, 0xc0, !UPT ;  /* 0x0000000105ff7892 */ /* 0x001fd2000f80c0ff */
[----:B------:R-:W-:Y:S05]  /*0f80*/  BRA.U !UP0, `(.L_x_14) ;  /* 0x0000000508787547 */ /* 0x000fea000b800000 */
[----:B------:R-:W-:Y:S01]  /*0f90*/  ISETP.NE.AND P0, PT, R14, 0x1, PT ;  /* 0x000000010e00780c */ /* 0x000fe20003f05270 */
[----:B------:R-:W-:Y:S01]  /*0fa0*/  BSSY.RECONVERGENT B0, `(.L_x_15) ;  /* 0x000004e000007945 */ /* 0x000fe20003800200 */
[----:B------:R-:W-:Y:S01]  /*0fb0*/  HFMA2 R14, -RZ, RZ, 0, 0 ;  /* 0x00000000ff0e7431 */ /* 0x000fe200000001ff */
[----:B------:R-:W-:-:S10]  /*0fc0*/  MOV R0, R26 ;  /* 0x0000001a00007202 */ /* 0x000fd40000000f00 */
[----:B------:R-:W-:Y:S05]  /*0fd0*/  @!P0 BRA `(.L_x_16) ;  /* 0x0000000400288947 */ /* 0x000fea0003800000 */
[----:B------:R-:W-:Y:S01]  /*0fe0*/  SHF.R.U32.HI R0, RZ, 0x2, R21 ;  /* 0x00000002ff007819 */ /* 0x000fe20000011615 */
[----:B------:R-:W-:Y:S01]  /*0ff0*/  IMAD.SHL.U32 R6, R17, 0x10, RZ ;  /* 0x0000001011067824 */ /* 0x000fe200078e00ff */
[----:B------:R-:W-:Y:S01]  /*1000*/  MOV R29, 0x3e055027 ;  /* 0x3e055027001d7802 */ /* 0x000fe20000000f00 */
[----:B------:R-:W-:Y:S01]  /*1010*/  BSSY.RECONVERGENT B1, `(.L_x_17) ;  /* 0x000003a000017945 */ /* 0x000fe20003800200 */
[----:B------:R-:W-:Y:S02]  /*1020*/  LOP3.LUT R0, R0, R21, RZ, 0x3c, !PT ;  /* 0x0000001500007212 */ /* 0x000fe400078e3cff */
[----:B------:R-:W-:Y:S02]  /*1030*/  MOV R21, 0x2f800000 ;  /* 0x2f80000000157802 */ /* 0x000fe40000000f00 */
[----:B------:R-:W-:Y:S02]  /*1040*/  SHF.L.U32 R3, R0, 0x1, RZ ;  /* 0x0000000100037819 */ /* 0x000fe400000006ff */
[----:B------:R-:W-:-:S02]  /*1050*/  MOV R31, 0x7f800000 ;  /* 0x7f800000001f7802 */ /* 0x000fc40000000f00 */
[----:B------:R-:W-:-:S04]  /*1060*/  LOP3.LUT R3, R17, R6, R3, 0x96, !PT ;  /* 0x0000000611037212 */ /* 0x000fc800078e9603 */
[----:B------:R-:W-:-:S04]  /*1070*/  LOP3.LUT R3, R3, R0, RZ, 0x3c, !PT ;  /* 0x0000000003037212 */ /* 0x000fc800078e3cff */
[C---:B------:R-:W-:Y:S02]  /*1080*/  IADD3 R0, PT, PT, R20.reuse, 0x587c5, R3 ;  /* 0x000587c514007810 */ /* 0x040fe40007ffe003 */
[----:B------:R-:W-:Y:S02]  /*1090*/  IADD3 R20, PT, PT, R20, 0xb0f8a, RZ ;  /* 0x000b0f8a14147810 */ /* 0x000fe40007ffe0ff */
[----:B------:R-:W-:-:S05]  /*10a0*/  I2FP.F32.U32 R0, R0 ;  /* 0x0000000000007245 */ /* 0x000fca0000201000 */
[----:B------:R-:W-:-:S05]  /*10b0*/  FFMA R0, R0, R21, 1.1641532182693481445e-10 ;  /* 0x2f00000000007423 */ /* 0x000fca0000000015 */
[----:B------:R-:W-:-:S04]  /*10c0*/  FSETP.GEU.AND P0, PT, R0, 1.175494350822287508e-38, PT ;  /* 0x008000000000780b */ /* 0x000fc80003f0e000 */
[----:B------:R-:W-:-:S09]  /*10d0*/  FSEL R14, RZ, -23, P0 ;  /* 0xc1b80000ff0e7808 */ /* 0x000fd20000000000 */
[----:B------:R-:W-:-:S05]  /*10e0*/  @!P0 FMUL R0, R0, 8388608 ;  /* 0x4b00000000008820 */ /* 0x000fca0000400000 */
[C---:B------:R-:W-:Y:S02]  /*10f0*/  IADD3 R21, PT, PT, R0.reuse, -0x3f2aaaab, RZ ;  /* 0xc0d5555500157810 */ /* 0x040fe40007ffe0ff */
[----:B------:R-:W-:Y:S02]  /*1100*/  ISETP.GT.U32.AND P0, PT, R0, 0x7f7fffff, PT ;  /* 0x7f7fffff0000780c */ /* 0x000fe40003f04070 */
[----:B------:R-:W-:-:S05]  /*1110*/  LOP3.LUT R21, R21, 0xff800000, RZ, 0xc0, !PT ;  /* 0xff80000015157812 */ /* 0x000fca00078ec0ff */
[----:B------:R-:W-:Y:S01]  /*1120*/  IMAD.IADD R6, R0, 0x1, -R21 ;  /* 0x0000000100067824 */ /* 0x000fe200078e0a15 */
[----:B------:R-:W-:-:S03]  /*1130*/  I2FP.F32.S32 R21, R21 ;  /* 0x0000001500157245 */ /* 0x000fc60000201400 */
[----:B------:R-:W-:Y:S02]  /*1140*/  FADD R6, R6, -1 ;  /* 0xbf80000006067421 */ /* 0x000fe40000000000 */
[----:B------:R-:W-:Y:S01]  /*1150*/  FFMA R14, R21, 1.1920928955078125e-07, R14 ;  /* 0x34000000150e7823 */ /* 0x000fe2000000000e */
[----:B------:R-:W-:Y:S01]  /*1160*/  SHF.R.U32.HI R21, RZ, 0x2, R18 ;  /* 0x00000002ff157819 */ /* 0x000fe20000011612 */
[----:B------:R-:W-:-:S03]  /*1170*/  FFMA R29, R6, -R29, 0.14084610342979431152 ;  /* 0x3e1039f6061d7423 */ /* 0x000fc6000000081d */
[----:B------:R-:W-:Y:S01]  /*1180*/  LOP3.LUT R21, R21, R18, RZ, 0x3c, !PT ;  /* 0x0000001215157212 */ /* 0x000fe200078e3cff */
[----:B------:R-:W-:-:S03]  /*1190*/  FFMA R29, R6, R29, -0.12148627638816833496 ;  /* 0xbdf8cdcc061d7423 */ /* 0x000fc6000000001d */
[----:B------:R-:W-:Y:S01]  /*11a0*/  SHF.L.U32 R18, R21, 0x1, RZ ;  /* 0x0000000115127819 */ /* 0x000fe200000006ff */
[----:B------:R-:W-:-:S04]  /*11b0*/  FFMA R29, R6, R29, 0.13980610668659210205 ;  /* 0x3e0f2955061d7423 */ /* 0x000fc8000000001d */
[----:B------:R-:W-:-:S04]  /*11c0*/  FFMA R29, R6, R29, -0.16684235632419586182 ;  /* 0xbe2ad8b9061d7423 */ /* 0x000fc8000000001d */
[----:B------:R-:W-:-:S04]  /*11d0*/  FFMA R29, R6, R29, 0.20012299716472625732 ;  /* 0x3e4ced0b061d7423 */ /* 0x000fc8000000001d */
[----:B------:R-:W-:-:S04]  /*11e0*/  FFMA R29, R6, R29, -0.24999669194221496582 ;  /* 0xbe7fff22061d7423 */ /* 0x000fc8000000001d */
[----:B------:R-:W-:-:S04]  /*11f0*/  FFMA R29, R6, R29, 0.33333182334899902344 ;  /* 0x3eaaaa78061d7423 */ /* 0x000fc8000000001d */
[----:B------:R-:W-:-:S04]  /*1200*/  FFMA R29, R6, R29, -0.5 ;  /* 0xbf000000061d7423 */ /* 0x000fc8000000001d */
[----:B------:R-:W-:-:S04]  /*1210*/  FMUL R29, R6, R29 ;  /* 0x0000001d061d7220 */ /* 0x000fc80000400000 */
[----:B------:R-:W-:Y:S01]  /*1220*/  FFMA R29, R6, R29, R6 ;  /* 0x0000001d061d7223 */ /* 0x000fe20000000006 */
[----:B------:R-:W-:-:S03]  /*1230*/  IMAD.SHL.U32 R6, R3, 0x10, RZ ;  /* 0x0000001003067824 */ /* 0x000fc600078e00ff */
[----:B------:R-:W-:Y:S01]  /*1240*/  FFMA R14, R14, 0.69314718246459960938, R29 ;  /* 0x3f3172180e0e7823 */ /* 0x000fe2000000001d */
[C---:B------:R-:W-:Y:S01]  /*1250*/  @P0 FFMA R14, R0.reuse, R31, +INF ;  /* 0x7f800000000e0423 */ /* 0x040fe2000000001f */
[----:B------:R-:W-:Y:S01]  /*1260*/  FSETP.NEU.AND P0, PT, R0, RZ, PT ;  /* 0x000000ff0000720b */ /* 0x000fe20003f0d000 */
[----:B------:R-:W-:Y:S01]  /*1270*/  IMAD.MOV.U32 R29, RZ, RZ, 0x30c90fdb ;  /* 0x30c90fdbff1d7424 */ /* 0x000fe200078e00ff */
[----:B------:R-:W-:Y:S01]  /*1280*/  LOP3.LUT R6, R21, R18, R6, 0x96, !PT ;  /* 0x0000001215067212 */ /* 0x000fe200078e9606 */
[----:B------:R-:W-:-:S03]  /*1290*/  FMUL R14, R14, -2 ;  /* 0xc00000000e0e7820 */ /* 0x000fc60000400000 */
[----:B------:R-:W-:Y:S02]  /*12a0*/  LOP3.LUT R31, R6, R3, RZ, 0x3c, !PT ;  /* 0x00000003061f7212 */ /* 0x000fe400078e3cff */
[----:B------:R-:W-:Y:S02]  /*12b0*/  FSEL R18, R14, +INF , P0 ;  /* 0x7f8000000e127808 */ /* 0x000fe40000000000 */
[----:B------:R-:W-:Y:S02]  /*12c0*/  IADD3 R0, PT, PT, R20, R31, RZ ;  /* 0x0000001f14007210 */ /* 0x000fe40007ffe0ff */
[----:B------:R-:W-:Y:S01]  /*12d0*/  IADD3 R6, PT, PT, R18, -0xd000000, RZ ;  /* 0xf300000012067810 */ /* 0x000fe20007ffe0ff */
[----:B------:R0:W1:Y:S01]  /*12e0*/  MUFU.RSQ R21, R18 ;  /* 0x0000001200157308 */ /* 0x0000620000001400 */
[----:B------:R-:W-:Y:S02]  /*12f0*/  I2FP.F32.U32 R0, R0 ;  /* 0x0000000000007245 */ /* 0x000fe40000201000 */
[----:B------:R-:W-:-:S03]  /*1300*/  ISETP.GT.U32.AND P0, PT, R6, 0x727fffff, PT ;  /* 0x727fffff0600780c */ /* 0x000fc60003f04070 */
[----:B------:R-:W-:-:S10]  /*1310*/  FFMA R6, R0, R29, 7.314590599882819788e-10 ;  /* 0x30490fdb00067423 */ /* 0x000fd4000000001d */
[----:B0-----:R-:W-:Y:S05]  /*1320*/  @!P0 BRA `(.L_x_18) ;  /* 0x0000000000108947 */ /* 0x001fea0003800000 */
[----:B------:R-:W-:Y:S02]  /*1330*/  MOV R0, R18 ;  /* 0x0000001200007202 */ /* 0x000fe40000000f00 */
[----:B------:R-:W-:-:S07]  /*1340*/  MOV R28, 0x1360 ;  /* 0x00001360001c7802 */ /* 0x000fce0000000f00 */
[----:B-1----:R-:W-:Y:S05]  /*1350*/  CALL.REL.NOINC `($__internal_0_$__cuda_sm20_sqrt_rn_f32_slowpath) ;  /* 0x0000001c00247944 */ /* 0x002fea0003c00000 */
[----:B------:R-:W-:Y:S05]  /*1360*/  BRA `(.L_x_19) ;  /* 0x0000000000107947 */ /* 0x000fea0003800000 */
.L_x_18:
[----:B-1----:R-:W-:Y:S01]  /*1370*/  FMUL.FTZ R33, R18, R21 ;  /* 0x0000001512217220 */ /* 0x002fe20000410000 */
[----:B------:R-:W-:-:S03]  /*1380*/  FMUL.FTZ R14, R21, 0.5 ;  /* 0x3f000000150e7820 */ /* 0x000fc60000410000 */
[----:B------:R-:W-:-:S04]  /*1390*/  FFMA R0, -R33, R33, R18 ;  /* 0x0000002121007223 */ /* 0x000fc80000000112 */
[----:B------:R-:W-:-:S07]  /*13a0*/  FFMA R33, R0, R14, R33 ;  /* 0x0000000e00217223 */ /* 0x000fce0000000021 */
.L_x_19:
[----:B------:R-:W-:Y:S05]  /*13b0*/  BSYNC.RECONVERGENT B1 ;  /* 0x0000000000017941 */ /* 0x000fea0003800200 */
.L_x_17:
[----:B------:R-:W-:Y:S01]  /*13c0*/  FMUL.RZ R28, R6, 0.15915493667125701904 ;  /* 0x3e22f983061c7820 */ /* 0x000fe2000040c000 */
[----:B------:R-:W-:Y:S01]  /*13d0*/  MOV R6, R17 ;  /* 0x0000001100067202 */ /* 0x000fe20000000f00 */
[----:B------:R-:W-:Y:S01]  /*13e0*/  HFMA2 R14, -RZ, RZ, 0, 5.9604644775390625e-08 ;  /* 0x00000001ff0e7431 */ /* 0x000fe200000001ff */
[----:B------:R-:W-:Y:S01]  /*13f0*/  MOV R18, R16 ;  /* 0x0000001000127202 */ /* 0x000fe20000000f00 */
[----:B------:R-:W0:Y:S01]  /*1400*/  MUFU.SIN R0, R28 ;  /* 0x0000001c00007308 */ /* 0x000e220000000400 */
[----:B------:R-:W-:Y:S01]  /*1410*/  IMAD.MOV.U32 R21, RZ, RZ, R19 ;  /* 0x000000ffff157224 */ /* 0x000fe200078e0013 */
[----:B------:R-:W-:Y:S01]  /*1420*/  MOV R17, R31 ;  /* 0x0000001f00117202 */ /* 0x000fe20000000f00 */
[----:B------:R-:W-:Y:S01]  /*1430*/  IMAD.MOV.U32 R19, RZ, RZ, R6 ;  /* 0x000000ffff137224 */ /* 0x000fe200078e0006 */
[----:B------:R-:W-:-:S04]  /*1440*/  MOV R16, R3 ;  /* 0x0000000300107202 */ /* 0x000fc80000000f00 */
[----:B------:R-:W1:Y:S01]  /*1450*/  MUFU.COS R26, R28 ;  /* 0x0000001c001a7308 */ /* 0x000e620000000000 */
[-C--:B0-----:R-:W-:Y:S01]  /*1460*/  FMUL R0, R0, R33.reuse ;  /* 0x0000002100007220 */ /* 0x081fe20000400000 */
[----:B-1----:R-:W-:-:S07]  /*1470*/  FMUL R26, R26, R33 ;  /* 0x000000211a1a7220 */ /* 0x002fce0000400000 */
.L_x_16:
[----:B------:R-:W-:Y:S05]  /*1480*/  BSYNC.RECONVERGENT B0 ;  /* 0x0000000000007941 */ /* 0x000fea0003800200 */
.L_x_15:
[----:B------:R-:W0:Y:S01]  /*1490*/  LDC R3, c[0x0][0x3b4] ;  /* 0x0000ed00ff037b82 */ /* 0x000e220000000800 */
[----:B------:R-:W0:Y:S01]  /*14a0*/  LDCU UR5, c[0x0][0x3b8] ;  /* 0x00007700ff0577ac */ /* 0x000e220008000800 */
[----:B------:R-:W-:Y:S01]  /*14b0*/  HFMA2 R29, -RZ, RZ, 0.96630859375, -0.0022525787353515625 ;  /* 0x3bbb989dff1d7431 */ /* 0x000fe200000001ff */
[----:B------:R-:W-:Y:S01]  /*14c0*/  MOV R6, 0x437c0000 ;  /* 0x437c000000067802 */ /* 0x000fe20000000f00 */
        /* <DEDUP_REMOVED lines=9> */
[----:B------:R-:W-:-:S07]  /*1560*/  FFMA R5, R0, R4, R5 ;  /* 0x0000000400057223 */ /* 0x000fce0000000005 */
.L_x_14:
[----:B------:R-:W0:Y:S01]  /*1570*/  MUFU.RCP R3, R2 ;  /* 0x0000000200037308 */ /* 0x000e220000001000 */
[----:B------:R-:W1:Y:S01]  /*1580*/  LDCU UR5, c[0x0][0x3ac] ;  /* 0x00007580ff0577ac */ /* 0x000e620008000800 */
[----:B------:R-:W-:Y:S06]  /*1590*/  BSSY.RECONVERGENT B0, `(.L_x_20) ;  /* 0x000000c000007945 */ /* 0x000fec0003800200 */
[----:B------:R-:W2:Y:S01]  /*15a0*/  FCHK P0, R5, R2 ;  /* 0x0000000205007302 */ /* 0x000ea20000000000 */
[----:B0-----:R-:W-:Y:S01]  /*15b0*/  FFMA R0, -R2, R3, 1 ;  /* 0x3f80000002007423 */ /* 0x001fe20000000103 */
[----:B-1----:R-:W-:-:S03]  /*15c0*/  UISETP.NE.AND UP1, UPT, UR5, 0x1, UPT ;  /* 0x000000010500788c */ /* 0x002fc6000bf25270 */
[----:B------:R-:W-:-:S04]  /*15d0*/  FFMA R0, R3, R0, R3 ;  /* 0x0000000003007223 */ /* 0x000fc80000000003 */
[----:B------:R-:W-:-:S04]  /*15e0*/  FFMA R3, R0, R5, RZ ;  /* 0x0000000500037223 */ /* 0x000fc800000000ff */
[----:B------:R-:W-:-:S04]  /*15f0*/  FFMA R4, -R2, R3, R5 ;  /* 0x0000000302047223 */ /* 0x000fc80000000105 */
[----:B------:R-:W-:Y:S01]  /*1600*/  FFMA R6, R0, R4, R3 ;  /* 0x0000000400067223 */ /* 0x000fe20000000003 */
[----:B--2---:R-:W-:Y:S06]  /*1610*/  @!P0 BRA `(.L_x_21) ;  /* 0x00000000000c8947 */ /* 0x004fec0003800000 */
[----:B------:R-:W-:-:S07]  /*1620*/  MOV R28, 0x1640 ;  /* 0x00001640001c7802 */ /* 0x000fce0000000f00 */
[----:B------:R-:W-:Y:S05]  /*1630*/  CALL.REL.NOINC `($__internal_1_$__cuda_sm3x_div_rn_noftz_f32_slowpath) ;  /* 0x0000001800c07944 */ /* 0x000fea0003c00000 */
[----:B------:R-:W-:-:S07]  /*1640*/  IMAD.MOV.U32 R6, RZ, RZ, R0 ;  /* 0x000000ffff067224 */ /* 0x000fce00078e0000 */
.L_x_21:
[----:B------:R-:W-:Y:S05]  /*1650*/  BSYNC.RECONVERGENT B0 ;  /* 0x0000000000007941 */ /* 0x000fea0003800200 */
.L_x_20:
[----:B------:R-:W0:Y:S01]  /*1660*/  LDCU UR5, c[0x0][0x39c] ;  /* 0x00007380ff0577ac */ /* 0x000e220008000800 */
[----:B------:R-:W-:Y:S01]  /*1670*/  HFMA2 R31, -RZ, RZ, 0, 0 ;  /* 0x00000000ff1f7431 */ /* 0x000fe200000001ff */
[----:B------:R-:W1:Y:S01]  /*1680*/  LDCU UR7, c[0x0][0x398] ;  /* 0x00007300ff0777ac */ /* 0x000e620008000800 */
[----:B0-----:R-:W-:Y:S01]  /*1690*/  FADD R6, R6, -UR5 ;  /* 0x8000000506067e21 */ /* 0x001fe20008000000 */
[----:B-1----:R-:W-:Y:S01]  /*16a0*/  MOV R30, UR7 ;  /* 0x00000007001e7c02 */ /* 0x002fe20008000f00 */
[----:B------:R-:W-:Y:S06]  /*16b0*/  BRA.U !UP1, `(.L_x_22) ;  /* 0x0000000d090c7547 */ /* 0x000fec000b800000 */
[----:B------:R-:W-:Y:S01]  /*16c0*/  MOV R31, RZ ;  /* 0x000000ff001f7202 */ /* 0x000fe20000000f00 */
[----:B------:R-:W-:Y:S01]  /*16d0*/  IMAD.U32 R30, RZ, RZ, UR7 ;  /* 0x00000007ff1e7e24 */ /* 0x000fe2000f8e00ff */
[----:B------:R-:W0:Y:S01]  /*16e0*/  LDCU UR10, c[0x0][0x3b8] ;  /* 0x00007700ff0a77ac */ /* 0x000e220008000800 */
[----:B------:R-:W1:Y:S01]  /*16f0*/  LDCU UR11, c[0x0][0x3ac] ;  /* 0x00007580ff0b77ac */ /* 0x000e620008000800 */
[----:B------:R-:W-:-:S05]  /*1700*/  UMOV UR5, URZ ;  /* 0x000000ff00057c82 */ /* 0x000fca0008000000 */
.L_x_33:
[----:B------:R-:W-:Y:S01]  /*1710*/  ISETP.NE.AND P0, PT, R13, 0x1, PT ;  /* 0x000000010d00780c */ /* 0x000fe20003f05270 */
[----:B------:R-:W-:Y:S01]  /*1720*/  BSSY.RECONVERGENT B0, `(.L_x_23) ;  /* 0x000004f000007945 */ /* 0x000fe20003800200 */
[----:B------:R-:W-:Y:S01]  /*1730*/  MOV R5, R7 ;  /* 0x0000000700057202 */ /* 0x000fe20000000f00 */
[----:B------:R-:W-:Y:S01]  /*1740*/  IMAD.MOV.U32 R0, RZ, RZ, R24 ;  /* 0x000000ffff007224 */ /* 0x000fe200078e0018 */
[----:B------:R-:W-:Y:S02]  /*1750*/  MOV R4, R8 ;  /* 0x0000000800047202 */ /* 0x000fe40000000f00 */
[----:B------:R-:W-:-:S07]  /*1760*/  MOV R3, R9 ;  /* 0x0000000900037202 */ /* 0x000fce0000000f00 */
[----:B------:R-:W-:Y:S05]  /*1770*/  @!P0 BRA `(.L_x_24) ;  /* 0x0000000400248947 */ /* 0x000fea0003800000 */
[----:B------:R-:W-:Y:S01]  /*1780*/  SHF.R.U32.HI R0, RZ, 0x2, R11 ;  /* 0x00000002ff007819 */ /* 0x000fe2000001160b */
[----:B------:R-:W-:Y:S01]  /*1790*/  BSSY.RECONVERGENT B1, `(.L_x_25) ;  /* 0x000003c000017945 */ /* 0x000fe20003800200 */
[----:B------:R-:W-:Y:S02]  /*17a0*/  SHF.L.U32 R4, R7, 0x4, RZ ;  /* 0x0000000407047819 */ /* 0x000fe400000006ff */
[----:B------:R-:W-:Y:S02]  /*17b0*/  LOP3.LUT R0, R0, R11, RZ, 0x3c, !PT ;  /* 0x0000000b00007212 */ /* 0x000fe400078e3cff */
[----:B------:R-:W-:Y:S02]  /*17c0*/  MOV R24, 0x3e055027 ;  /* 0x3e05502700187802 */ /* 0x000fe40000000f00 */
[----:B------:R-:W-:-:S04]  /*17d0*/  SHF.L.U32 R3, R0, 0x1, RZ ;  /* 0x0000000100037819 */ /* 0x000fc800000006ff */
[----:B------:R-:W-:-:S04]  /*17e0*/  LOP3.LUT R3, R7, R4, R3, 0x96, !PT ;  /* 0x0000000407037212 */ /* 0x000fc800078e9603 */
[----:B------:R-:W-:Y:S01]  /*17f0*/  LOP3.LUT R4, R3, R0, RZ, 0x3c, !PT ;  /* 0x0000000003047212 */ /* 0x000fe200078e3cff */
[----:B------:R-:W-:-:S03]  /*1800*/  HFMA2 R3, -RZ, RZ, 0.1171875, 0 ;  /* 0x2f800000ff037431 */ /* 0x000fc600000001ff */
[C---:B------:R-:W-:Y:S02]  /*1810*/  IADD3 R0, PT, PT, R12.reuse, 0x587c5, R4 ;  /* 0x000587c50c007810 */ /* 0x040fe40007ffe004 */
[----:B------:R-:W-:Y:S02]  /*1820*/  IADD3 R12, PT, PT, R12, 0xb0f8a, RZ ;  /* 0x000b0f8a0c0c7810 */ /* 0x000fe40007ffe0ff */
[----:B------:R-:W-:-:S05]  /*1830*/  I2FP.F32.U32 R0, R0 ;  /* 0x0000000000007245 */ /* 0x000fca0000201000 */
[----:B------:R-:W-:-:S05]  /*1840*/  FFMA R0, R0, R3, 1.1641532182693481445e-10 ;  /* 0x2f00000000007423 */ /* 0x000fca0000000003 */
[----:B------:R-:W-:-:S04]  /*1850*/  FSETP.GEU.AND P0, PT, R0, 1.175494350822287508e-38, PT ;  /* 0x008000000000780b */ /* 0x000fc80003f0e000 */
[----:B------:R-:W-:-:S09]  /*1860*/  FSEL R11, RZ, -23, P0 ;  /* 0xc1b80000ff0b7808 */ /* 0x000fd20000000000 */
[----:B------:R-:W-:-:S04]  /*1870*/  @!P0 FMUL R0, R0, 8388608 ;  /* 0x4b00000000008820 */ /* 0x000fc80000400000 */
[C---:B------:R-:W-:Y:S01]  /*1880*/  VIADD R5, R0.reuse, 0xc0d55555 ;  /* 0xc0d5555500057836 */ /* 0x040fe20000000000 */
[----:B------:R-:W-:-:S04]  /*1890*/  ISETP.GT.U32.AND P0, PT, R0, 0x7f7fffff, PT ;  /* 0x7f7fffff0000780c */ /* 0x000fc80003f04070 */
[----:B------:R-:W-:-:S04]  /*18a0*/  LOP3.LUT R5, R5, 0xff800000, RZ, 0xc0, !PT ;  /* 0xff80000005057812 */ /* 0x000fc800078ec0ff */
[----:B------:R-:W-:-:S05]  /*18b0*/  IADD3 R3, PT, PT, R0, -R5, RZ ;  /* 0x8000000500037210 */ /* 0x000fca0007ffe0ff */
        /* <DEDUP_REMOVED lines=9> */
[----:B------:R-:W-:Y:S02]  /*1950*/  I2FP.F32.S32 R24, R5 ;  /* 0x0000000500187245 */ /* 0x000fe40000201400 */
[----:B------:R-:W-:Y:S01]  /*1960*/  MOV R5, 0x7f800000 ;  /* 0x7f80000000057802 */ /* 0x000fe20000000f00 */
[C---:B------:R-:W-:Y:S02]  /*1970*/  FMUL R28, R3.reuse, R28 ;  /* 0x0000001c031c7220 */ /* 0x040fe40000400000 */
[----:B------:R-:W-:Y:S02]  /*1980*/  FFMA R11, R24, 1.1920928955078125e-07, R11 ;  /* 0x34000000180b7823 */ /* 0x000fe4000000000b */
[----:B------:R-:W-:Y:S01]  /*1990*/  FFMA R28, R3, R28, R3 ;  /* 0x0000001c031c7223 */ /* 0x000fe20000000003 */
[----:B------:R-:W-:-:S03]  /*19a0*/  SHF.R.U32.HI R3, RZ, 0x2, R10 ;  /* 0x00000002ff037819 */ /* 0x000fc6000001160a */
[----:B------:R-:W-:Y:S01]  /*19b0*/  FFMA R11, R11, 0.69314718246459960938, R28 ;  /* 0x3f3172180b0b7823 */ /* 0x000fe2000000001c */
[C---:B------:R-:W-:Y:S01]  /*19c0*/  @P0 FFMA R11, R0.reuse, R5, +INF ;  /* 0x7f800000000b0423 */ /* 0x040fe20000000005 */
[----:B------:R-:W-:Y:S02]  /*19d0*/  LOP3.LUT R3, R3, R10, RZ, 0x3c, !PT ;  /* 0x0000000a03037212 */ /* 0x000fe400078e3cff */
[----:B------:R-:W-:Y:S01]  /*19e0*/  FSETP.NEU.AND P0, PT, R0, RZ, PT ;  /* 0x000000ff0000720b */ /* 0x000fe20003f0d000 */
[----:B------:R-:W-:Y:S01]  /*19f0*/  FMUL R11, R11, -2 ;  /* 0xc00000000b0b7820 */ /* 0x000fe20000400000 */
[----:B------:R-:W-:Y:S01]  /*1a00*/  SHF.L.U32 R10, R4, 0x4, RZ ;  /* 0x00000004040a7819 */ /* 0x000fe200000006ff */
[----:B------:R-:W-:-:S03]  /*1a10*/  IMAD.SHL.U32 R5, R3, 0x2, RZ ;  /* 0x0000000203057824 */ /* 0x000fc600078e00ff */
[----:B------:R-:W-:Y:S02]  /*1a20*/  FSEL R24, R11, +INF , P0 ;  /* 0x7f8000000b187808 */ /* 0x000fe40000000000 */
[----:B------:R-:W-:Y:S02]  /*1a30*/  LOP3.LUT R5, R3, R5, R10, 0x96, !PT ;  /* 0x0000000503057212 */ /* 0x000fe400078e960a */
[----:B------:R-:W-:Y:S01]  /*1a40*/  IADD3 R3, PT, PT, R24, -0xd000000, RZ ;  /* 0xf300000018037810 */ /* 0x000fe20007ffe0ff */
[----:B------:R2:W3:Y:S01]  /*1a50*/  MUFU.RSQ R11, R24 ;  /* 0x00000018000b7308 */ /* 0x0004e20000001400 */
[----:B------:R-:W-:Y:S02]  /*1a60*/  LOP3.LUT R5, R5, R4, RZ, 0x3c, !PT ;  /* 0x0000000405057212 */ /* 0x000fe400078e3cff */
[----:B------:R-:W-:Y:S01]  /*1a70*/  ISETP.GT.U32.AND P0, PT, R3, 0x727fffff, PT ;  /* 0x727fffff0300780c */ /* 0x000fe20003f04070 */
[----:B------:R-:W-:Y:S02]  /*1a80*/  HFMA2 R3, -RZ, RZ, 0.1495361328125, 0.0004794597625732421875 ;  /* 0x30c90fdbff037431 */ /* 0x000fe400000001ff */
[----:B------:R-:W-:-:S05]  /*1a90*/  IMAD.IADD R0, R5, 0x1, R12 ;  /* 0x0000000105007824 */ /* 0x000fca00078e020c */
[----:B------:R-:W-:-:S05]  /*1aa0*/  I2FP.F32.U32 R0, R0 ;  /* 0x0000000000007245 */ /* 0x000fca0000201000 */
[----:B------:R-:W-:Y:S01]  /*1ab0*/  FFMA R3, R0, R3, 7.314590599882819788e-10 ;  /* 0x30490fdb00037423 */ /* 0x000fe20000000003 */
[----:B--23--:R-:W-:Y:S06]  /*1ac0*/  @!P0 BRA `(.L_x_26) ;  /* 0x0000000000108947 */ /* 0x00cfec0003800000 */
[----:B------:R-:W-:Y:S02]  /*1ad0*/  MOV R0, R24 ;  /* 0x0000001800007202 */ /* 0x000fe40000000f00 */
[----:B------:R-:W-:-:S07]  /*1ae0*/  MOV R28, 0x1b00 ;  /* 0x00001b00001c7802 */ /* 0x000fce0000000f00 */
[----:B01----:R-:W-:Y:S05]  /*1af0*/  CALL.REL.NOINC `($__internal_0_$__cuda_sm20_sqrt_rn_f32_slowpath) ;  /* 0x00000014003c7944 */ /* 0x003fea0003c00000 */
[----:B------:R-:W-:Y:S05]  /*1b00*/  BRA `(.L_x_27) ;  /* 0x0000000000107947 */ /* 0x000fea0003800000 */
.L_x_26:
[----:B------:R-:W-:Y:S01]  /*1b10*/  FMUL.FTZ R33, R24, R11 ;  /* 0x0000000b18217220 */ /* 0x000fe20000410000 */
[----:B------:R-:W-:-:S03]  /*1b20*/  FMUL.FTZ R10, R11, 0.5 ;  /* 0x3f0000000b0a7820 */ /* 0x000fc60000410000 */
[----:B------:R-:W-:-:S04]  /*1b30*/  FFMA R0, -R33, R33, R24 ;  /* 0x0000002121007223 */ /* 0x000fc80000000118 */
[----:B------:R-:W-:-:S07]  /*1b40*/  FFMA R33, R0, R10, R33 ;  /* 0x0000000a00217223 */ /* 0x000fce0000000021 */
.L_x_27:
[----:B01----:R-:W-:Y:S05]  /*1b50*/  BSYNC.RECONVERGENT B1 ;  /* 0x0000000000017941 */ /* 0x003fea0003800200 */
.L_x_25:
[----:B------:R-:W-:Y:S01]  /*1b60*/  FMUL.RZ R28, R3, 0.15915493667125701904 ;  /* 0x3e22f983031c7820 */ /* 0x000fe2000040c000 */
[----:B------:R-:W-:Y:S01]  /*1b70*/  IMAD.MOV.U32 R11, RZ, RZ, R9 ;  /* 0x000000ffff0b7224 */ /* 0x000fe200078e0009 */
[----:B------:R-:W-:Y:S01]  /*1b80*/  MOV R10, R8 ;  /* 0x00000008000a7202 */ /* 0x000fe20000000f00 */
[----:B------:R-:W-:Y:S01]  /*1b90*/  IMAD.MOV.U32 R8, RZ, RZ, R4 ;  /* 0x000000ffff087224 */ /* 0x000fe200078e0004 */
[----:B------:R-:W0:Y:S01]  /*1ba0*/  MUFU.SIN R0, R28 ;  /* 0x0000001c00007308 */ /* 0x000e220000000400 */
[-C--:B------:R-:W-:Y:S02]  /*1bb0*/  MOV R3, R7.reuse ;  /* 0x0000000700037202 */ /* 0x080fe40000000f00 */
[----:B------:R-:W-:Y:S02]  /*1bc0*/  MOV R9, R7 ;  /* 0x0000000700097202 */ /* 0x000fe40000000f00 */
[----:B------:R-:W-:-:S03]  /*1bd0*/  MOV R7, R5 ;  /* 0x0000000500077202 */ /* 0x000fc60000000f00 */
[----:B------:R-:W1:Y:S01]  /*1be0*/  MUFU.COS R24, R28 ;  /* 0x0000001c00187308 */ /* 0x000e620000000000 */
[-C--:B0-----:R-:W-:Y:S01]  /*1bf0*/  FMUL R0, R0, R33.reuse ;  /* 0x0000002100007220 */ /* 0x081fe20000400000 */
[----:B-1----:R-:W-:-:S07]  /*1c00*/  FMUL R24, R24, R33 ;  /* 0x0000002118187220 */ /* 0x002fce0000400000 */
.L_x_24:
[----:B01----:R-:W-:Y:S05]  /*1c10*/  BSYNC.RECONVERGENT B0 ;  /* 0x0000000000007941 */ /* 0x003fea0003800200 */
.L_x_23:
[----:B------:R-:W0:Y:S01]  /*1c20*/  LDC R29, c[0x0][0x3b4] ;  /* 0x0000ed00ff1d7b82 */ /* 0x000e220000000800 */
[----:B------:R-:W-:Y:S01]  /*1c30*/  ISETP.NE.AND P0, PT, R13, 0x1, PT ;  /* 0x000000010d00780c */ /* 0x000fe20003f05270 */
[----:B------:R-:W-:Y:S01]  /*1c40*/  BSSY.RECONVERGENT B0, `(.L_x_28) ;  /* 0x0000058000007945 */ /* 0x000fe20003800200 */
[----:B------:R-:W-:Y:S02]  /*1c50*/  HFMA2 R13, -RZ, RZ, 0, 0 ;  /* 0x00000000ff0d7431 */ /* 0x000fe400000001ff */
[----:B0-----:R-:W-:Y:S01]  /*1c60*/  FFMA R0, -R0, UR10, R29 ;  /* 0x0000000a00007c23 */ /* 0x001fe2000800011d */
[----:B------:R-:W-:-:S05]  /*1c70*/  HFMA2 R29, -RZ, RZ, 0.96630859375, -0.0022525787353515625 ;  /* 0x3bbb989dff1d7431 */ /* 0x000fca00000001ff */
[----:B------:R-:W-:Y:S01]  /*1c80*/  FFMA.SAT R28, R0, R29, 0.5 ;  /* 0x3f000000001c7423 */ /* 0x000fe2000000201d */
[----:B------:R-:W-:-:S05]  /*1c90*/  MOV R29, 0x437c0000 ;  /* 0x437c0000001d7802 */ /* 0x000fca0000000f00 */
        /* <DEDUP_REMOVED lines=13> */
[----:B------:R-:W-:Y:S02]  /*1d70*/  MOV R24, 0x3e055027 ;  /* 0x3e05502700187802 */ /* 0x000fe40000000f00 */
[----:B------:R-:W-:Y:S02]  /*1d80*/  LOP3.LUT R7, R0, R11, RZ, 0x3c, !PT ;  /* 0x0000000b00077212 */ /* 0x000fe400078e3cff */
[----:B------:R-:W-:Y:S02]  /*1d90*/  SHF.L.U32 R0, R5, 0x4, RZ ;  /* 0x0000000405007819 */ /* 0x000fe400000006ff */
[----:B------:R-:W-:-:S04]  /*1da0*/  SHF.L.U32 R8, R7, 0x1, RZ ;  /* 0x0000000107087819 */ /* 0x000fc800000006ff */
[----:B------:R-:W-:-:S04]  /*1db0*/  LOP3.LUT R0, R5, R0, R8, 0x96, !PT ;  /* 0x0000000005007212 */ /* 0x000fc800078e9608 */
[----:B------:R-:W-:Y:S01]  /*1dc0*/  LOP3.LUT R8, R0, R7, RZ, 0x3c, !PT ;  /* 0x0000000700087212 */ /* 0x000fe200078e3cff */
[----:B------:R-:W-:-:S03]  /*1dd0*/  IMAD.MOV.U32 R7, RZ, RZ, 0x2f800000 ;  /* 0x2f800000ff077424 */ /* 0x000fc600078e00ff */
        /* <DEDUP_REMOVED lines=20> */
[----:B------:R-:W-:Y:S01]  /*1f20*/  I2FP.F32.S32 R24, R9 ;  /* 0x0000000900187245 */ /* 0x000fe20000201400 */
[----:B------:R-:W-:Y:S02]  /*1f30*/  IMAD.MOV.U32 R9, RZ, RZ, 0x7f800000 ;  /* 0x7f800000ff097424 */ /* 0x000fe400078e00ff */
        /* <DEDUP_REMOVED lines=9> */
[----:B------:R-:W-:Y:S02]  /*1fd0*/  SHF.L.U32 R9, R10, 0x1, RZ ;  /* 0x000000010a097819 */ /* 0x000fe400000006ff */
[----:B------:R-:W-:Y:S02]  /*1fe0*/  SHF.L.U32 R7, R8, 0x4, RZ ;  /* 0x0000000408077819 */ /* 0x000fe400000006ff */
[----:B------:R-:W-:-:S02]  /*1ff0*/  FSEL R24, R11, +INF , P0 ;  /* 0x7f8000000b187808 */ /* 0x000fc40000000000 */
[----:B------:R-:W-:Y:S02]  /*2000*/  LOP3.LUT R7, R10, R9, R7, 0x96, !PT ;  /* 0x000000090a077212 */ /* 0x000fe400078e9607 */
[----:B------:R0:W1:Y:S01]  /*2010*/  MUFU.RSQ R11, R24 ;  /* 0x00000018000b7308 */ /* 0x0000620000001400 */
[----:B------:R-:W-:Y:S01]  /*2020*/  VIADD R9, R24, 0xf3000000 ;  /* 0xf300000018097836 */ /* 0x000fe20000000000 */
[----:B------:R-:W-:-:S04]  /*2030*/  LOP3.LUT R7, R7, R8, RZ, 0x3c, !PT ;  /* 0x0000000807077212 */ /* 0x000fc800078e3cff */
[----:B------:R-:W-:Y:S02]  /*2040*/  ISETP.GT.U32.AND P0, PT, R9, 0x727fffff, PT ;  /* 0x727fffff0900780c */ /* 0x000fe40003f04070 */
[----:B------:R-:W-:Y:S02]  /*2050*/  IADD3 R0, PT, PT, R12, R7, RZ ;  /* 0x000000070c007210 */ /* 0x000fe40007ffe0ff */
[----:B------:R-:W-:Y:S02]  /*2060*/  MOV R9, 0x30c90fdb ;  /* 0x30c90fdb00097802 */ /* 0x000fe40000000f00 */
[----:B------:R-:W-:-:S05]  /*2070*/  I2FP.F32.U32 R0, R0 ;  /* 0x0000000000007245 */ /* 0x000fca0000201000 */
[----:B------:R-:W-:Y:S02]  /*2080*/  FFMA R9, R0, R9, 7.314590599882819788e-10 ;  /* 0x30490fdb00097423 */ /* 0x000fe40000000009 */
[----:B01----:R-:W-:Y:S05]  /*2090*/  @!P0 BRA `(.L_x_31) ;  /* 0x0000000000108947 */ /* 0x003fea0003800000 */
[----:B------:R-:W-:Y:S02]  /*20a0*/  MOV R0, R24 ;  /* 0x0000001800007202 */ /* 0x000fe40000000f00 */
[----:B------:R-:W-:-:S07]  /*20b0*/  MOV R28, 0x20d0 ;  /* 0x000020d0001c7802 */ /* 0x000fce0000000f00 */
[----:B------:R-:W-:Y:S05]  /*20c0*/  CALL.REL.NOINC `($__internal_0_$__cuda_sm20_sqrt_rn_f32_slowpath) ;  /* 0x0000000c00c87944 */ /* 0x000fea0003c00000 */
[----:B------:R-:W-:Y:S05]  /*20d0*/  BRA `(.L_x_32) ;  /* 0x0000000000107947 */ /* 0x000fea0003800000 */
.L_x_31:
[----:B------:R-:W-:Y:S01]  /*20e0*/  FMUL.FTZ R33, R24, R11 ;  /* 0x0000000b18217220 */ /* 0x000fe20000410000 */
[----:B------:R-:W-:-:S03]  /*20f0*/  FMUL.FTZ R10, R11, 0.5 ;  /* 0x3f0000000b0a7820 */ /* 0x000fc60000410000 */
[----:B------:R-:W-:-:S04]  /*2100*/  FFMA R0, -R33, R33, R24 ;  /* 0x0000002121007223 */ /* 0x000fc80000000118 */
[----:B------:R-:W-:-:S07]  /*2110*/  FFMA R33, R0, R10, R33 ;  /* 0x0000000a00217223 */ /* 0x000fce0000000021 */
.L_x_32:
[----:B------:R-:W-:Y:S05]  /*2120*/  BSYNC.RECONVERGENT B1 ;  /* 0x0000000000017941 */ /* 0x000fea0003800200 */
.L_x_30:
[----:B------:R-:W-:Y:S01]  /*2130*/  FMUL.RZ R28, R9, 0.15915493667125701904 ;  /* 0x3e22f983091c7820 */ /* 0x000fe2000040c000 */
[----:B------:R-:W-:Y:S02]  /*2140*/  HFMA2 R13, -RZ, RZ, 0, 5.9604644775390625e-08 ;  /* 0x00000001ff0d7431 */ /* 0x000fe400000001ff */
[----:B------:R-:W-:Y:S01]  /*2150*/  IMAD.MOV.U32 R9, RZ, RZ, R5 ;  /* 0x000000ffff097224 */ /* 0x000fe200078e0005 */
[----:B------:R-:W-:Y:S01]  /*2160*/  MOV R10, R4 ;  /* 0x00000004000a7202 */ /* 0x000fe20000000f00 */
[----:B------:R-:W0:Y:S01]  /*2170*/  MUFU.SIN R0, R28 ;  /* 0x0000001c00007308 */ /* 0x000e220000000400 */
[----:B------:R-:W-:-:S07]  /*2180*/  MOV R11, R3 ;  /* 0x00000003000b7202 */ /* 0x000fce0000000f00 */
[----:B------:R-:W1:Y:S01]  /*2190*/  MUFU.COS R24, R28 ;  /* 0x0000001c00187308 */ /* 0x000e620000000000 */
[-C--:B0-----:R-:W-:Y:S01]  /*21a0*/  FMUL R0, R0, R33.reuse ;  /* 0x0000002100007220 */ /* 0x081fe20000400000 */
[----:B-1----:R-:W-:-:S07]  /*21b0*/  FMUL R24, R24, R33 ;  /* 0x0000002118187220 */ /* 0x002fce0000400000 */
.L_x_29:
[----:B------:R-:W-:Y:S05]  /*21c0*/  BSYNC.RECONVERGENT B0 ;  /* 0x0000000000007941 */ /* 0x000fea0003800200 */
.L_x_28:
[----:B------:R-:W0:Y:S01]  /*21d0*/  LDC R3, c[0x0][0x3b4] ;  /* 0x0000ed00ff037b82 */ /* 0x000e220000000800 */
[----:B------:R-:W-:Y:S01]  /*21e0*/  IMAD.MOV.U32 R5, RZ, RZ, 0x3bbb989d ;  /* 0x3bbb989dff057424 */ /* 0x000fe200078e00ff */
[----:B------:R-:W-:Y:S01]  /*21f0*/  MOV R4, 0x437c0000 ;  /* 0x437c000000047802 */ /* 0x000fe20000000f00 */
[----:B------:R-:W-:Y:S02]  /*2200*/  UIADD3 UR5, UPT, UPT, UR5, 0x2, URZ ;  /* 0x0000000205057890 */ /* 0x000fe4000fffe0ff */
[----:B------:R-:W-:-:S04]  /*2210*/  ULOP3.LUT UR7, UR11, 0x7ffffffe, URZ, 0xc0, !UPT ;  /* 0x7ffffffe0b077892 */ /* 0x000fc8000f8ec0ff */
[----:B------:R-:W-:Y:S01]  /*2220*/  UISETP.NE.AND UP1, UPT, UR5, UR7, UPT ;  /* 0x000000070500728c */ /* 0x000fe2000bf25270 */
[----:B0-----:R-:W-:-:S04]  /*2230*/  FFMA R0, -R0, UR10, R3 ;  /* 0x0000000a00007c23 */ /* 0x001fc80008000103 */
        /* <DEDUP_REMOVED lines=11> */
.L_x_22:
[----:B------:R-:W-:Y:S05]  /*22f0*/  BRA.U !UP0, `(.L_x_34) ;  /* 0x0000000508447547 */ /* 0x000fea000b800000 */
[----:B------:R-:W-:Y:S01]  /*2300*/  ISETP.NE.AND P0, PT, R13, 0x1, PT ;  /* 0x000000010d00780c */ /* 0x000fe20003f05270 */
[----:B------:R-:W-:-:S12]  /*2310*/  BSSY.RECONVERGENT B0, `(.L_x_35) ;  /* 0x0000041000007945 */ /* 0x000fd80003800200 */
[----:B------:R-:W-:Y:S05]  /*2320*/  @!P0 BRA `(.L_x_36) ;  /* 0x0000000000fc8947 */ /* 0x000fea0003800000 */
[----:B------:R-:W-:Y:S01]  /*2330*/  SHF.R.U32.HI R0, RZ, 0x2, R11 ;  /* 0x00000002ff007819 */ /* 0x000fe2000001160b */
[----:B------:R-:W-:Y:S01]  /*2340*/  HFMA2 R5, -RZ, RZ, 0.1171875, 0 ;  /* 0x2f800000ff057431 */ /* 0x000fe200000001ff */
[----:B------:R-:W-:Y:S01]  /*2350*/  SHF.L.U32 R4, R7, 0x4, RZ ;  /* 0x0000000407047819 */ /* 0x000fe200000006ff */
[----:B------:R-:W-:Y:S01]  /*2360*/  BSSY.RECONVERGENT B1, `(.L_x_37) ;  /* 0x0000038000017945 */ /* 0x000fe20003800200 */
[----:B------:R-:W-:-:S05]  /*2370*/  LOP3.LUT R0, R0, R11, RZ, 0x3c, !PT ;  /* 0x0000000b00007212 */ /* 0x000fca00078e3cff */
[----:B------:R-:W-:-:S05]  /*2380*/  IMAD.SHL.U32 R3, R0, 0x2, RZ ;  /* 0x0000000200037824 */ /* 0x000fca00078e00ff */
[----:B------:R-:W-:-:S04]  /*2390*/  LOP3.LUT R3, R7, R4, R3, 0x96, !PT ;  /* 0x0000000407037212 */ /* 0x000fc800078e9603 */
[----:B------:R-:W-:-:S04]  /*23a0*/  LOP3.LUT R3, R3, R0, RZ, 0x3c, !PT ;  /* 0x0000000003037212 */ /* 0x000fc800078e3cff */
[----:B------:R-:W-:-:S04]  /*23b0*/  IADD3 R0, PT, PT, R12, 0x587c5, R3 ;  /* 0x000587c50c007810 */ /* 0x000fc80007ffe003 */
[----:B------:R-:W-:-:S05]  /*23c0*/  I2FP.F32.U32 R0, R0 ;  /* 0x0000000000007245 */ /* 0x000fca0000201000 */
[----:B------:R-:W-:Y:S01]  /*23d0*/  FFMA R0, R0, R5, 1.1641532182693481445e-10 ;  /* 0x2f00000000007423 */ /* 0x000fe20000000005 */
[----:B------:R-:W-:-:S04]  /*23e0*/  IMAD.MOV.U32 R5, RZ, RZ, 0x3e055027 ;  /* 0x3e055027ff057424 */ /* 0x000fc800078e00ff */
[----:B------:R-:W-:-:S13]  /*23f0*/  FSETP.GEU.AND P0, PT, R0, 1.175494350822287508e-38, PT ;  /* 0x008000000000780b */ /* 0x000fda0003f0e000 */
[----:B------:R-:W-:-:S05]  /*2400*/  @!P0 FMUL R0, R0, 8388608 ;  /* 0x4b00000000008820 */ /* 0x000fca0000400000 */
[----:B------:R-:W-:-:S04]  /*2410*/  IADD3 R4, PT, PT, R0, -0x3f2aaaab, RZ ;  /* 0xc0d5555500047810 */ /* 0x000fc80007ffe0ff */
[----:B------:R-:W-:-:S04]  /*2420*/  LOP3.LUT R7, R4, 0xff800000, RZ, 0xc0, !PT ;  /* 0xff80000004077812 */ /* 0x000fc800078ec0ff */
[-C--:B------:R-:W-:Y:S02]  /*2430*/  IADD3 R4, PT, PT, R0, -R7.reuse, RZ ;  /* 0x8000000700047210 */ /* 0x080fe40007ffe0ff */
[----:B------:R-:W-:Y:S02]  /*2440*/  I2FP.F32.S32 R8, R7 ;  /* 0x0000000700087245 */ /* 0x000fe40000201400 */
[----:B------:R-:W-:Y:S01]  /*2450*/  MOV R7, 0x7f800000 ;  /* 0x7f80000000077802 */ /* 0x000fe20000000f00 */
        /* <DEDUP_REMOVED lines=12> */
[----:B------:R-:W-:Y:S01]  /*2520*/  FFMA R8, R8, 1.1920928955078125e-07, R5 ;  /* 0x3400000008087823 */ /* 0x000fe20000000005 */
[----:B------:R-:W-:Y:S01]  /*2530*/  SHF.R.U32.HI R5, RZ, 0x2, R10 ;  /* 0x00000002ff057819 */ /* 0x000fe2000001160a */
[----:B------:R-:W-:Y:S01]  /*2540*/  FFMA R9, R4, R9, R4 ;  /* 0x0000000904097223 */ /* 0x000fe20000000004 */
[----:B------:R-:W-:Y:S02]  /*2550*/  SHF.L.U32 R4, R3, 0x4, RZ ;  /* 0x0000000403047819 */ /* 0x000fe400000006ff */
[----:B------:R-:W-:Y:S01]  /*2560*/  LOP3.LUT R5, R5, R10, RZ, 0x3c, !PT ;  /* 0x0000000a05057212 */ /* 0x000fe200078e3cff */
[----:B------:R-:W-:-:S04]  /*2570*/  FFMA R8, R8, 0.69314718246459960938, R9 ;  /* 0x3f31721808087823 */ /* 0x000fc80000000009 */
[C---:B------:R-:W-:Y:S01]  /*2580*/  @P0 FFMA R8, R0.reuse, R7, +INF ;  /* 0x7f80000000080423 */ /* 0x040fe20000000007 */
[C---:B------:R-:W-:Y:S02]  /*2590*/  SHF.L.U32 R7, R5.reuse, 0x1, RZ ;  /* 0x0000000105077819 */ /* 0x040fe400000006ff */
[----:B------:R-:W-:Y:S01]  /*25a0*/  FSETP.NEU.AND P0, PT, R0, RZ, PT ;  /* 0x000000ff0000720b */ /* 0x000fe20003f0d000 */
[----:B------:R-:W-:Y:S01]  /*25b0*/  FMUL R8, R8, -2 ;  /* 0xc000000008087820 */ /* 0x000fe20000400000 */
[----:B------:R-:W-:-:S04]  /*25c0*/  LOP3.LUT R4, R5, R7, R4, 0x96, !PT ;  /* 0x0000000705047212 */ /* 0x000fc800078e9604 */
[----:B------:R-:W-:Y:S02]  /*25d0*/  FSEL R0, R8, +INF , P0 ;  /* 0x7f80000008007808 */ /* 0x000fe40000000000 */
[----:B------:R-:W-:Y:S02]  /*25e0*/  LOP3.LUT R3, R4, R3, RZ, 0x3c, !PT ;  /* 0x0000000304037212 */ /* 0x000fe400078e3cff */
[----:B------:R0:W1:Y:S01]  /*25f0*/  MUFU.RSQ R5, R0 ;  /* 0x0000000000057308 */ /* 0x0000620000001400 */
[----:B------:R-:W-:Y:S01]  /*2600*/  VIADD R4, R0, 0xf3000000 ;  /* 0xf300000000047836 */ /* 0x000fe20000000000 */
[----:B------:R-:W-:-:S04]  /*2610*/  IADD3 R3, PT, PT, R12, 0xb0f8a, R3 ;  /* 0x000b0f8a0c037810 */ /* 0x000fc80007ffe003 */
[----:B------:R-:W-:Y:S01]  /*2620*/  ISETP.GT.U32.AND P0, PT, R4, 0x727fffff, PT ;  /* 0x727fffff0400780c */ /* 0x000fe20003f04070 */
[----:B------:R-:W-:Y:S01]  /*2630*/  HFMA2 R4, -RZ, RZ, 0.1495361328125, 0.0004794597625732421875 ;  /* 0x30c90fdbff047431 */ /* 0x000fe200000001ff */
[----:B------:R-:W-:-:S05]  /*2640*/  I2FP.F32.U32 R3, R3 ;  /* 0x0000000300037245 */ /* 0x000fca0000201000 */
[----:B------:R-:W-:-:S06]  /*2650*/  FFMA R3, R3, R4, 7.314590599882819788e-10 ;  /* 0x30490fdb03037423 */ /* 0x000fcc0000000004 */
[----:B01----:R-:W-:Y:S05]  /*2660*/  @!P0 BRA `(.L_x_38) ;  /* 0x00000000000c8947 */ /* 0x003fea0003800000 */
[----:B------:R-:W-:-:S07]  /*2670*/  MOV R28, 0x2690 ;  /* 0x00002690001c7802 */ /* 0x000fce0000000f00 */
[----:B------:R-:W-:Y:S05]  /*2680*/  CALL.REL.NOINC `($__internal_0_$__cuda_sm20_sqrt_rn_f32_slowpath) ;  /* 0x0000000800587944 */ /* 0x000fea0003c00000 */
[----:B------:R-:W-:Y:S05]  /*2690*/  BRA `(.L_x_39) ;  /* 0x0000000000107947 */ /* 0x000fea0003800000 */
.L_x_38:
[----:B------:R-:W-:Y:S01]  /*26a0*/  FMUL.FTZ R33, R0, R5 ;  /* 0x0000000500217220 */ /* 0x000fe20000410000 */
[----:B------:R-:W-:-:S03]  /*26b0*/  FMUL.FTZ R4, R5, 0.5 ;  /* 0x3f00000005047820 */ /* 0x000fc60000410000 */
[----:B------:R-:W-:-:S04]  /*26c0*/  FFMA R0, -R33, R33, R0 ;  /* 0x0000002121007223 */ /* 0x000fc80000000100 */
[----:B------:R-:W-:-:S07]  /*26d0*/  FFMA R33, R0, R4, R33 ;  /* 0x0000000400217223 */ /* 0x000fce0000000021 */
.L_x_39:
[----:B------:R-:W-:Y:S05]  /*26e0*/  BSYNC.RECONVERGENT B1 ;  /* 0x0000000000017941 */ /* 0x000fea0003800200 */
.L_x_37:
[----:B------:R-:W-:-:S04]  /*26f0*/  FMUL.RZ R3, R3, 0.15915493667125701904 ;  /* 0x3e22f98303037820 */ /* 0x000fc8000040c000 */
[----:B------:R-:W0:Y:S02]  /*2700*/  MUFU.SIN R24, R3 ;  /* 0x0000000300187308 */ /* 0x000e240000000400 */
[----:B0-----:R-:W-:-:S07]  /*2710*/  FMUL R24, R24, R33 ;  /* 0x0000002118187220 */ /* 0x001fce0000400000 */
.L_x_36:
[----:B------:R-:W-:Y:S05]  /*2720*/  BSYNC.RECONVERGENT B0 ;  /* 0x0000000000007941 */ /* 0x000fea0003800200 */
.L_x_35:
[----:B------:R-:W0:Y:S01]  /*2730*/  LDC R3, c[0x0][0x3b4] ;  /* 0x0000ed00ff037b82 */ /* 0x000e220000000800 */
[----:B------:R-:W0:Y:S01]  /*2740*/  LDCU UR5, c[0x0][0x3b8] ;  /* 0x00007700ff0577ac */ /* 0x000e220008000800 */
[----:B------:R-:W-:Y:S01]  /*2750*/  HFMA2 R4, -RZ, RZ, 3.7421875, 0 ;  /* 0x437c0000ff047431 */ /* 0x000fe200000001ff */
[----:B------:R-:W-:Y:S01]  /*2760*/  MOV R5, 0x3bbb989d ;  /* 0x3bbb989d00057802 */ /* 0x000fe20000000f00 */
[----:B0-----:R-:W-:-:S04]  /*2770*/  FFMA R0, -R24, UR5, R3 ;  /* 0x0000000518007c23 */ /* 0x001fc80008000103 */
[----:B------:R-:W-:-:S04]  /*2780*/  FFMA.SAT R3, R0, R5, 0.5 ;  /* 0x3f00000000037423 */ /* 0x000fc80000002005 */
[----:B------:R-:W-:-:S04]  /*2790*/  FFMA.RM R3, R3, R4, 12582913 ;  /* 0x4b40000103037423 */ /* 0x000fc80000004004 */
[C---:B------:R-:W-:Y:S01]  /*27a0*/  FADD R5, R3.reuse, -12583039 ;  /* 0xcb40007f03057421 */ /* 0x040fe20000000000 */
[----:B------:R-:W-:-:S03]  /*27b0*/  IMAD.SHL.U32 R3, R3, 0x800000, RZ ;  /* 0x0080000003037824 */ /* 0x000fc600078e00ff */
[----:B------:R-:W-:-:S04]  /*27c0*/  FFMA R5, R0, 1.4426950216293334961, -R5 ;  /* 0x3fb8aa3b00057823 */ /* 0x000fc80000000805 */
[----:B------:R-:W-:-:S04]  /*27d0*/  FFMA R5, R0, 1.925963033500011079e-08, R5 ;  /* 0x32a5706000057823 */ /* 0x000fc80000000005 */
[----:B------:R-:W0:Y:S02]  /*27e0*/  MUFU.EX2 R0, R5 ;  /* 0x0000000500007308 */ /* 0x000e240000000800 */
[----:B0-----:R-:W-:-:S04]  /*27f0*/  FMUL R0, R3, R0 ;  /* 0x0000000003007220 */ /* 0x001fc80000400000 */
[----:B------:R-:W-:-:S07]  /*2800*/  FFMA R31, R0, R30, R31 ;  /* 0x0000001e001f7223 */ /* 0x000fce000000001f */
.L_x_34:
[----:B------:R-:W0:Y:S01]  /*2810*/  MUFU.RCP R3, R2 ;  /* 0x0000000200037308 */ /* 0x000e220000001000 */
[----:B------:R-:W-:Y:S07]  /*2820*/  BSSY.RECONVERGENT B0, `(.L_x_40) ;  /* 0x000000b000007945 */ /* 0x000fee0003800200 */
[----:B------:R-:W1:Y:S01]  /*2830*/  FCHK P0, R31, R2 ;  /* 0x000000021f007302 */ /* 0x000e620000000000 */
[----:B0-----:R-:W-:-:S04]  /*2840*/  FFMA R0, -R2, R3, 1 ;  /* 0x3f80000002007423 */ /* 0x001fc80000000103 */
[----:B------:R-:W-:-:S04]  /*2850*/  FFMA R0, R3, R0, R3 ;  /* 0x0000000003007223 */ /* 0x000fc80000000003 */
[----:B------:R-:W-:-:S04]  /*2860*/  FFMA R3, R0, R31, RZ ;  /* 0x0000001f00037223 */ /* 0x000fc800000000ff */
[----:B------:R-:W-:-:S04]  /*2870*/  FFMA R4, -R2, R3, R31 ;  /* 0x0000000302047223 */ /* 0x000fc8000000011f */
[----:B------:R-:W-:Y:S01]  /*2880*/  FFMA R0, R0, R4, R3 ;  /* 0x0000000400007223 */ /* 0x000fe20000000003 */
[----:B-1----:R-:W-:Y:S06]  /*2890*/  @!P0 BRA `(.L_x_41) ;  /* 0x00000000000c8947 */ /* 0x002fec0003800000 */
[----:B------:R-:W-:Y:S02]  /*28a0*/  MOV R5, R31 ;  /* 0x0000001f00057202 */ /* 0x000fe40000000f00 */
[----:B------:R-:W-:-:S07]  /*28b0*/  MOV R28, 0x28d0 ;  /* 0x000028d0001c7802 */ /* 0x000fce0000000f00 */
[----:B------:R-:W-:Y:S05]  /*28c0*/  CALL.REL.NOINC `($__internal_1_$__cuda_sm3x_div_rn_noftz_f32_slowpath) ;  /* 0x00000008001c7944 */ /* 0x000fea0003c00000 */
.L_x_41:
[----:B------:R-:W-:Y:S05]  /*28d0*/  BSYNC.RECONVERGENT B0 ;  /* 0x0000000000007941 */ /* 0x000fea0003800200 */
.L_x_40:
[----:B------:R-:W0:Y:S01]  /*28e0*/  LDCU UR5, c[0x0][0x39c] ;  /* 0x00007380ff0577ac */ /* 0x000e220008000800 */
[----:B------:R-:W1:Y:S01]  /*28f0*/  LDC R7, c[0x0][0x3c0] ;  /* 0x0000f000ff077b82 */ /* 0x000e620000000800 */
[----:B------:R-:W-:Y:S01]  /*2900*/  FMNMX R3, RZ, R6, !PT ;  /* 0x00000006ff037209 */ /* 0x000fe20007800000 */
[----:B------:R-:W2:Y:S01]  /*2910*/  LDCU UR7, c[0x0][0x3c0] ;  /* 0x00007800ff0777ac */ /* 0x000ea20008000800 */
[----:B------:R-:W-:Y:S01]  /*2920*/  UIADD3 UR4, UPT, UPT, UR4, 0x1, URZ ;  /* 0x0000000104047890 */ /* 0x000fe2000fffe0ff */
[----:B0-----:R-:W-:-:S03]  /*2930*/  FADD R0, R0, -UR5 ;  /* 0x8000000500007e21 */ /* 0x001fc60008000000 */
[----:B--2---:R-:W-:Y:S02]  /*2940*/  UISETP.NE.AND UP0, UPT, UR4, UR7, UPT ;  /* 0x000000070400728c */ /* 0x004fe4000bf05270 */
[----:B------:R-:W-:-:S05]  /*2950*/  FMNMX R0, RZ, R0, !PT ;  /* 0x00000000ff007209 */ /* 0x000fca0007800000 */
[----:B------:R-:W-:-:S04]  /*2960*/  FADD R0, R0, R3 ;  /* 0x0000000300007221 */ /* 0x000fc80000000000 */
[----:B------:R-:W-:Y:S01]  /*2970*/  FFMA R25, R0, 0.5, R25 ;  /* 0x3f00000000197823 */ /* 0x000fe20000000019 */
[----:B------:R-:W-:Y:S06]  /*2980*/  BRA.U !UP0, `(.L_x_0) ;  /* 0x0000000508647547 */ /* 0x000fec000b800000 */
[----:B------:R-:W-:Y:S01]  /*2990*/  MOV R24, R26 ;  /* 0x0000001a00187202 */ /* 0x000fe20000000f00 */
[----:B------:R-:W-:Y:S01]  /*29a0*/  IMAD.MOV.U32 R12, RZ, RZ, R20 ;  /* 0x000000ffff0c7224 */ /* 0x000fe200078e0014 */
[----:B------:R-:W-:Y:S01]  /*29b0*/  MOV R13, R14 ;  /* 0x0000000e000d7202 */ /* 0x000fe20000000f00 */
[----:B------:R-:W-:Y:S01]  /*29c0*/  IMAD.MOV.U32 R8, RZ, RZ, R16 ;  /* 0x000000ffff087224 */ /* 0x000fe200078e0010 */
[----:B------:R-:W-:Y:S02]  /*29d0*/  MOV R11, R21 ;  /* 0x00000015000b7202 */ /* 0x000fe40000000f00 */
[----:B------:R-:W-:Y:S02]  /*29e0*/  MOV R10, R18 ;  /* 0x00000012000a7202 */ /* 0x000fe40000000f00 */
[----:B------:R-:W-:Y:S02]  /*29f0*/  MOV R9, R19 ;  /* 0x0000001300097202 */ /* 0x000fe40000000f00 */
[----:B-1----:R-:W-:Y:S01]  /*2a00*/  MOV R7, R17 ;  /* 0x0000001100077202 */ /* 0x002fe20000000f00 */
[----:B------:R-:W-:Y:S06]  /*2a10*/  BRA `(.L_x_42) ;  /* 0xffffffd800147947 */ /* 0x000fec000383ffff */
.L_x_1:
[----:B------:R-:W0:Y:S01]  /*2a20*/  MUFU.RCP R3, R2 ;  /* 0x0000000200037308 */ /* 0x000e220000001000 */
[----:B------:R-:W-:-:S07]  /*2a30*/  HFMA2 R25, -RZ, RZ, 0, 0 ;  /* 0x00000000ff197431 */ /* 0x000fce00000001ff */
[----:B------:R-:W1:Y:S01]  /*2a40*/  FCHK P0, RZ, R2 ;  /* 0x00000002ff007302 */ /* 0x000e620000000000 */
[----:B0-----:R-:W-:-:S04]  /*2a50*/  FFMA R0, -R2, R3, 1 ;  /* 0x3f80000002007423 */ /* 0x001fc80000000103 */
[----:B------:R-:W-:-:S04]  /*2a60*/  FFMA R4, R3, R0, R3 ;  /* 0x0000000003047223 */ /* 0x000fc80000000003 */
[----:B------:R-:W-:-:S04]  /*2a70*/  FFMA R3, RZ, R4, RZ ;  /* 0x00000004ff037223 */ /* 0x000fc800000000ff */
[----:B------:R-:W-:-:S04]  /*2a80*/  FFMA R0, -R2, R3, RZ ;  /* 0x0000000302007223 */ /* 0x000fc800000001ff */
[----:B------:R-:W-:Y:S01]  /*2a90*/  FFMA R0, R4, R0, R3 ;  /* 0x0000000004007223 */ /* 0x000fe20000000003 */
[----:B-1----:R-:W-:Y:S06]  /*2aa0*/  @!P0 BRA `(.L_x_43) ;  /* 0x00000000000c8947 */ /* 0x002fec0003800000 */
[----:B------:R-:W-:Y:S02]  /*2ab0*/  MOV R5, RZ ;  /* 0x000000ff00057202 */ /* 0x000fe40000000f00 */
[----:B------:R-:W-:-:S07]  /*2ac0*/  MOV R28, 0x2ae0 ;  /* 0x00002ae0001c7802 */ /* 0x000fce0000000f00 */
[----:B-----5:R-:W-:Y:S05]  /*2ad0*/  CALL.REL.NOINC `($__internal_1_$__cuda_sm3x_div_rn_noftz_f32_slowpath) ;  /* 0x0000000400987944 */ /* 0x020fea0003c00000 */
.L_x_43:
[----:B------:R-:W0:Y:S01]  /*2ae0*/  LDCU UR5, c[0x0][0x3c0] ;  /* 0x00007800ff0577ac */ /* 0x000e220008000800 */
[----:B------:R-:W1:Y:S01]  /*2af0*/  LDCU UR4, c[0x0][0x39c] ;  /* 0x00007380ff0477ac */ /* 0x000e620008000800 */
[----:B0-----:R-:W-:Y:S02]  /*2b00*/  UISETP.GE.U32.AND UP0, UPT, UR5, 0x4, UPT ;  /* 0x000000040500788c */ /* 0x001fe4000bf06070 */
[----:B------:R-:W-:Y:S01]  /*2b10*/  ULOP3.LUT UR6, UR5, 0x3, URZ, 0xc0, !UPT ;  /* 0x0000000305067892 */ /* 0x000fe2000f8ec0ff */
[----:B-1----:R-:W-:-:S05]  /*2b20*/  FADD R0, R0, -UR4 ;  /* 0x8000000400007e21 */ /* 0x002fca0008000000 */
[----:B------:R-:W-:-:S05]  /*2b30*/  FMNMX R0, RZ, R0, !PT ;  /* 0x00000000ff007209 */ /* 0x000fca0007800000 */
[----:B------:R-:W-:Y:S01]  /*2b40*/  FADD R0, R0, R0 ;  /* 0x0000000000007221 */ /* 0x000fe20000000000 */
[----:B------:R-:W-:Y:S06]  /*2b50*/  BRA.U !UP0, `(.L_x_44) ;  /* 0x0000000108d07547 */ /* 0x000fec000b800000 */
[----:B------:R-:W-:Y:S01]  /*2b60*/  ULOP3.LUT UR5, UR5, 0x7ffffffc, URZ, 0xc0, !UPT ;  /* 0x7ffffffc05057892 */ /* 0x000fe2000f8ec0ff */
[----:B------:R-:W-:Y:S01]  /*2b70*/  IMAD.MOV.U32 R25, RZ, RZ, RZ ;  /* 0x000000ffff197224 */ /* 0x000fe200078e00ff */
[----:B------:R-:W-:Y:S02]  /*2b80*/  UMOV UR4, URZ ;  /* 0x000000ff00047c82 */ /* 0x000fe40008000000 */
[----:B------:R-:W-:-:S09]  /*2b90*/  UISETP.GT.AND UP0, UPT, UR5, URZ, UPT ;  /* 0x000000ff0500728c */ /* 0x000fd2000bf04270 */
[----:B------:R-:W-:Y:S05]  /*2ba0*/  BRA.U !UP0, `(.L_x_45) ;  /* 0x0000000108a07547 */ /* 0x000fea000b800000 */
[----:B------:R-:W-:Y:S02]  /*2bb0*/  UIADD3 UR7, UPT, UPT, UR5, -UR4, URZ ;  /* 0x8000000405077290 */ /* 0x000fe4000fffe0ff */
[----:B------:R-:W-:Y:S02]  /*2bc0*/  UPLOP3.LUT UP0, UPT, UPT, UPT, UPT, 0x80, 0x8 ;  /* 0x000000000008789c */ /* 0x000fe40003f0f070 */
[----:B------:R-:W-:-:S09]  /*2bd0*/  UISETP.GT.AND UP1, UPT, UR7, 0xc, UPT ;  /* 0x0000000c0700788c */ /* 0x000fd2000bf24270 */
[----:B------:R-:W-:Y:S05]  /*2be0*/  BRA.U !UP1, `(.L_x_46) ;  /* 0x0000000109547547 */ /* 0x000fea000b800000 */
[----:B------:R-:W-:Y:S02]  /*2bf0*/  UIADD3 UR7, UPT, UPT, UR5, -0xc, URZ ;  /* 0xfffffff405077890 */ /* 0x000fe4000fffe0ff */
[----:B------:R-:W-:-:S11]  /*2c00*/  UPLOP3.LUT UP0, UPT, UPT, UPT, UPT, 0x40, 0x4 ;  /* 0x000000000004789c */ /* 0x000fd60003f0e870 */
.L_x_47:
[----:B------:R-:W-:Y:S01]  /*2c10*/  FFMA R25, R0, 0.5, R25 ;  /* 0x3f00000000197823 */ /* 0x000fe20000000019 */
[----:B------:R-:W-:-:S03]  /*2c20*/  UIADD3 UR4, UPT, UPT, UR4, 0x10, URZ ;  /* 0x0000001004047890 */ /* 0x000fc6000fffe0ff */
[----:B------:R-:W-:Y:S01]  /*2c30*/  FFMA R25, R0, 0.5, R25 ;  /* 0x3f00000000197823 */ /* 0x000fe20000000019 */
[----:B------:R-:W-:-:S03]  /*2c40*/  UISETP.GE.AND UP1, UPT, UR4, UR7, UPT ;  /* 0x000000070400728c */ /* 0x000fc6000bf26270 */
[----:B------:R-:W-:-:S04]  /*2c50*/  FFMA R25, R0, 0.5, R25 ;  /* 0x3f00000000197823 */ /* 0x000fc80000000019 */
        /* <DEDUP_REMOVED lines=12> */
[----:B------:R-:W-:Y:S01]  /*2d20*/  FFMA R25, R0, 0.5, R25 ;  /* 0x3f00000000197823 */ /* 0x000fe20000000019 */
[----:B------:R-:W-:Y:S06]  /*2d30*/  BRA.U !UP1, `(.L_x_47) ;  /* 0xfffffffd09b47547 */ /* 0x000fec000b83ffff */
.L_x_46:
[----:B------:R-:W-:-:S04]  /*2d40*/  UIADD3 UR7, UPT, UPT, UR5, -UR4, URZ ;  /* 0x8000000405077290 */ /* 0x000fc8000fffe0ff */
[----:B------:R-:W-:-:S09]  /*2d50*/  UISETP.GT.AND UP1, UPT, UR7, 0x4, UPT ;  /* 0x000000040700788c */ /* 0x000fd2000bf24270 */
[----:B------:R-:W-:Y:S05]  /*2d60*/  BRA.U !UP1, `(.L_x_48) ;  /* 0x0000000109287547 */ /* 0x000fea000b800000 */
[C---:B------:R-:W-:Y:S01]  /*2d70*/  FFMA R25, R0.reuse, 0.5, R25 ;  /* 0x3f00000000197823 */ /* 0x040fe20000000019 */
[----:B------:R-:W-:Y:S02]  /*2d80*/  UPLOP3.LUT UP0, UPT, UPT, UPT, UPT, 0x40, 0x4 ;  /* 0x000000000004789c */ /* 0x000fe40003f0e870 */
[----:B------:R-:W-:Y:S01]  /*2d90*/  UIADD3 UR4, UPT, UPT, UR4, 0x8, URZ ;  /* 0x0000000804047890 */ /* 0x000fe2000fffe0ff */
[----:B------:R-:W-:-:S04]  /*2da0*/  FFMA R25, R0, 0.5, R25 ;  /* 0x3f00000000197823 */ /* 0x000fc80000000019 */
[----:B------:R-:W-:-:S04]  /*2db0*/  FFMA R25, R0, 0.5, R25 ;  /* 0x3f00000000197823 */ /* 0x000fc80000000019 */
[----:B------:R-:W-:-:S04]  /*2dc0*/  FFMA R25, R0, 0.5, R25 ;  /* 0x3f00000000197823 */ /* 0x000fc80000000019 */
[----:B------:R-:W-:-:S04]  /*2dd0*/  FFMA R25, R0, 0.5, R25 ;  /* 0x3f00000000197823 */ /* 0x000fc80000000019 */
[----:B------:R-:W-:-:S04]  /*2de0*/  FFMA R25, R0, 0.5, R25 ;  /* 0x3f00000000197823 */ /* 0x000fc80000000019 */
[----:B------:R-:W-:-:S04]  /*2df0*/  FFMA R25, R0, 0.5, R25 ;  /* 0x3f00000000197823 */ /* 0x000fc80000000019 */
[----:B------:R-:W-:-:S07]  /*2e00*/  FFMA R25, R0, 0.5, R25 ;  /* 0x3f00000000197823 */ /* 0x000fce0000000019 */
.L_x_48:
[----:B------:R-:W-:-:S09]  /*2e10*/  UISETP.NE.OR UP0, UPT, UR4, UR5, UP0 ;  /* 0x000000050400728c */ /* 0x000fd20008705670 */
[----:B------:R-:W-:Y:S05]  /*2e20*/  BRA.U !UP0, `(.L_x_44) ;  /* 0x00000001081c7547 */ /* 0x000fea000b800000 */
.L_x_45:
[----:B------:R-:W-:Y:S01]  /*2e30*/  UIADD3 UR4, UPT, UPT, UR4, 0x4, URZ ;  /* 0x0000000404047890 */ /* 0x000fe2000fffe0ff */
[----:B------:R-:W-:-:S03]  /*2e40*/  FFMA R25, R0, 0.5, R25 ;  /* 0x3f00000000197823 */ /* 0x000fc60000000019 */
[----:B------:R-:W-:Y:S01]  /*2e50*/  UISETP.NE.AND UP0, UPT, UR4, UR5, UPT ;  /* 0x000000050400728c */ /* 0x000fe2000bf05270 */
[----:B------:R-:W-:-:S04]  /*2e60*/  FFMA R25, R0, 0.5, R25 ;  /* 0x3f00000000197823 */ /* 0x000fc80000000019 */
[----:B------:R-:W-:-:S04]  /*2e70*/  FFMA R25, R0, 0.5, R25 ;  /* 0x3f00000000197823 */ /* 0x000fc80000000019 */
[----:B------:R-:W-:Y:S01]  /*2e80*/  FFMA R25, R0, 0.5, R25 ;  /* 0x3f00000000197823 */ /* 0x000fe20000000019 */
[----:B------:R-:W-:Y:S06]  /*2e90*/  BRA.U UP0, `(.L_x_45) ;  /* 0xfffffffd00e47547 */ /* 0x000fec000b83ffff */
.L_x_44:
[----:B------:R-:W0:Y:S01]  /*2ea0*/  LDC R7, c[0x0][0x3c0] ;  /* 0x0000f000ff077b82 */ /* 0x000e220000000800 */
[----:B------:R-:W-:-:S09]  /*2eb0*/  UISETP.NE.AND UP0, UPT, UR6, URZ, UPT ;  /* 0x000000ff0600728c */ /* 0x000fd2000bf05270 */
[----:B------:R-:W-:Y:S05]  /*2ec0*/  BRA.U !UP0, `(.L_x_0) ;  /* 0x0000000108147547 */ /* 0x000fea000b800000 */
[----:B------:R-:W-:-:S05]  /*2ed0*/  UMOV UR4, URZ ;  /* 0x000000ff00047c82 */ /* 0x000fca0008000000 */
.L_x_49:
[----:B------:R-:W-:Y:S01]  /*2ee0*/  UIADD3 UR4, UPT, UPT, UR4, 0x1, URZ ;  /* 0x0000000104047890 */ /* 0x000fe2000fffe0ff */
[----:B------:R-:W-:-:S03]  /*2ef0*/  FFMA R25, R0, 0.5, R25 ;  /* 0x3f00000000197823 */ /* 0x000fc60000000019 */
[----:B------:R-:W-:-:S09]  /*2f00*/  UISETP.NE.AND UP0, UPT, UR4, UR6, UPT ;  /* 0x000000060400728c */ /* 0x000fd2000bf05270 */
[----:B------:R-:W-:Y:S05]  /*2f10*/  BRA.U UP0, `(.L_x_49) ;  /* 0xfffffffd00f07547 */ /* 0x000fea000b83ffff */
.L_x_0:
[----:B------:R-:W2:Y:S08]  /*2f20*/  LDC.64 R2, c[0x0][0x380] ;  /* 0x0000e000ff027b82 */ /* 0x000eb00000000a00 */
[----:B------:R-:W3:Y:S01]  /*2f30*/  LDC.64 R4, c[0x0][0x388] ;  /* 0x0000e200ff047b82 */ /* 0x000ee20000000a00 */
[----:B--2---:R-:W-:-:S05]  /*2f40*/  IMAD.WIDE R2, R27, 0x4, R2 ;  /* 0x000000041b027825 */ /* 0x004fca00078e0202 */
[----:B------:R-:W-:Y:S01]  /*2f50*/  STG.E desc[UR8][R2.64], R25 ;  /* 0x0000001902007986 */ /* 0x000fe2000c101908 */
[----:B---3--:R-:W-:-:S05]  /*2f60*/  IMAD.WIDE R4, R27, 0x4, R4 ;  /* 0x000000041b047825 */ /* 0x008fca00078e0204 */
[----:B01----:R-:W-:Y:S04]  /*2f70*/  STG.E desc[UR8][R4.64], R7 ;  /* 0x0000000704007986 */ /* 0x003fe8000c101908 */
[----:B-----5:R-:W-:Y:S04]  /*2f80*/  STG.E.64 desc[UR8][R36.64], R20 ;  /* 0x0000001424007986 */ /* 0x020fe8000c101b08 */
[----:B------:R-:W-:Y:S04]  /*2f90*/  STG.E.64 desc[UR8][R36.64+0x8], R18 ;  /* 0x0000081224007986 */ /* 0x000fe8000c101b08 */
[----:B------:R-:W-:Y:S04]  /*2fa0*/  STG.E.64 desc[UR8][R36.64+0x10], R16 ;  /* 0x0000101024007986 */ /* 0x000fe8000c101b08 */
[----:B------:R-:W-:Y:S04]  /*2fb0*/  STG.E.64 desc[UR8][R36.64+0x18], R14 ;  /* 0x0000180e24007986 */ /* 0x000fe8000c101b08 */
[----:B------:R-:W-:Y:S04]  /*2fc0*/  STG.E.64 desc[UR8][R36.64+0x28], R22 ;  /* 0x0000281624007986 */ /* 0x000fe8000c101b08 */
[----:B------:R-:W-:Y:S01]  /*2fd0*/  STG.E desc[UR8][R36.64+0x20], R26 ;  /* 0x0000201a24007986 */ /* 0x000fe2000c101908 */
[----:B------:R-:W-:Y:S05]  /*2fe0*/  EXIT ;  /* 0x000000000000794d */ /* 0x000fea0003800000 */
        .weak           $__internal_0_$__cuda_sm20_sqrt_rn_f32_slowpath
        .type           $__internal_0_$__cuda_sm20_sqrt_rn_f32_slowpath,@function
        .size           $__internal_0_$__cuda_sm20_sqrt_rn_f32_slowpath,($__internal_1_$__cuda_sm3x_div_rn_noftz_f32_slowpath - $__internal_0_$__cuda_sm20_sqrt_rn_f32_slowpath)
$__internal_0_$__cuda_sm20_sqrt_rn_f32_slowpath:
[----:B------:R-:W-:-:S13]  /*2ff0*/  LOP3.LUT P0, RZ, R0, 0x7fffffff, RZ, 0xc0, !PT ;  /* 0x7fffffff00ff7812 */ /* 0x000fda000780c0ff */
[----:B------:R-:W-:Y:S01]  /*3000*/  @!P0 MOV R33, R0 ;  /* 0x0000000000218202 */ /* 0x000fe20000000f00 */
[----:B------:R-:W-:Y:S06]  /*3010*/  @!P0 BRA `(.L_x_50) ;  /* 0x0000000000408947 */ /* 0x000fec0003800000 */
[----:B------:R-:W-:-:S13]  /*3020*/  FSETP.GEU.FTZ.AND P0, PT, R0, RZ, PT ;  /* 0x000000ff0000720b */ /* 0x000fda0003f1e000 */
[----:B------:R-:W-:Y:S01]  /*3030*/  @!P0 MOV R33, 0x7fffffff ;  /* 0x7fffffff00218802 */ /* 0x000fe20000000f00 */
[----:B------:R-:W-:Y:S06]  /*3040*/  @!P0 BRA `(.L_x_50) ;  /* 0x0000000000348947 */ /* 0x000fec0003800000 */
[----:B------:R-:W-:-:S13]  /*3050*/  FSETP.GTU.FTZ.AND P0, PT, |R0|, +INF , PT ;  /* 0x7f8000000000780b */ /* 0x000fda0003f1c200 */
[----:B------:R-:W-:Y:S01]  /*3060*/  @P0 FADD.FTZ R33, R0, 1 ;  /* 0x3f80000000210421 */ /* 0x000fe20000010000 */
[----:B------:R-:W-:Y:S06]  /*3070*/  @P0 BRA `(.L_x_50) ;  /* 0x0000000000280947 */ /* 0x000fec0003800000 */
[----:B------:R-:W-:-:S13]  /*3080*/  FSETP.NEU.FTZ.AND P0, PT, |R0|, +INF , PT ;  /* 0x7f8000000000780b */ /* 0x000fda0003f1d200 */
[----:B------:R-:W-:-:S04]  /*3090*/  @P0 FFMA R32, R0, 1.84467440737095516160e+19, RZ ;  /* 0x5f80000000200823 */ /* 0x000fc800000000ff */
[----:B------:R-:W0:Y:S02]  /*30a0*/  @P0 MUFU.RSQ R33, R32 ;  /* 0x0000002000210308 */ /* 0x000e240000001400 */
[----:B0-----:R-:W-:Y:S01]  /*30b0*/  @P0 FMUL.FTZ R29, R32, R33 ;  /* 0x00000021201d0220 */ /* 0x001fe20000410000 */
[----:B------:R-:W-:Y:S01]  /*30c0*/  @P0 FMUL.FTZ R35, R33, 0.5 ;  /* 0x3f00000021230820 */ /* 0x000fe20000410000 */
[----:B------:R-:W-:Y:S02]  /*30d0*/  @!P0 MOV R33, R0 ;  /* 0x0000000000218202 */ /* 0x000fe40000000f00 */
[----:B------:R-:W-:-:S04]  /*30e0*/  @P0 FADD.FTZ R34, -R29, -RZ ;  /* 0x800000ff1d220221 */ /* 0x000fc80000010100 */
[----:B------:R-:W-:-:S04]  /*30f0*/  @P0 FFMA R34, R29, R34, R32 ;  /* 0x000000221d220223 */ /* 0x000fc80000000020 */
[----:B------:R-:W-:-:S04]  /*3100*/  @P0 FFMA R34, R34, R35, R29 ;  /* 0x0000002322220223 */ /* 0x000fc8000000001d */
[----:B------:R-:W-:-:S07]  /*3110*/  @P0 FMUL.FTZ R33, R34, 2.3283064365386962891e-10 ;  /* 0x2f80000022210820 */ /* 0x000fce0000410000 */
.L_x_50:
[----:B------:R-:W-:-:S04]  /*3120*/  IMAD.MOV.U32 R29, RZ, RZ, 0x0 ;  /* 0x00000000ff1d7424 */ /* 0x000fc800078e00ff */
[----:B------:R-:W-:Y:S05]  /*3130*/  RET.REL.NODEC R28 `(_Z41asian_monte_carlo_kernel_memory_efficientPfPiP17curandStateXORWOW12OptionParamsi) ;  /* 0xffffffcc1cb07950 */ /* 0x000fea0003c3ffff */
        .weak           $__internal_1_$__cuda_sm3x_div_rn_noftz_f32_slowpath
        .type           $__internal_1_$__cuda_sm3x_div_rn_noftz_f32_slowpath,@function
        .size           $__internal_1_$__cuda_sm3x_div_rn_noftz_f32_slowpath,(.L_x_128 - $__internal_1_$__cuda_sm3x_div_rn_noftz_f32_slowpath)
$__internal_1_$__cuda_sm3x_div_rn_noftz_f32_slowpath:
[--C-:B------:R-:W-:Y:S01]  /*3140*/  SHF.R.U32.HI R4, RZ, 0x17, R2.reuse ;  /* 0x00000017ff047819 */ /* 0x100fe20000011602 */
[----:B------:R-:W-:Y:S01]  /*3150*/  BSSY.RECONVERGENT B1, `(.L_x_51) ;  /* 0x0000064000017945 */ /* 0x000fe20003800200 */
[----:B------:R-:W-:Y:S01]  /*3160*/  SHF.R.U32.HI R29, RZ, 0x17, R5 ;  /* 0x00000017ff1d7819 */ /* 0x000fe20000011605 */
[----:B------:R-:W-:Y:S01]  /*3170*/  IMAD.MOV.U32 R31, RZ, RZ, R2 ;  /* 0x000000ffff1f7224 */ /* 0x000fe200078e0002 */
[----:B------:R-:W-:Y:S02]  /*3180*/  LOP3.LUT R4, R4, 0xff, RZ, 0xc0, !PT ;  /* 0x000000ff04047812 */ /* 0x000fe400078ec0ff */
[----:B------:R-:W-:Y:S02]  /*3190*/  LOP3.LUT R29, R29, 0xff, RZ, 0xc0, !PT ;  /* 0x000000ff1d1d7812 */ /* 0x000fe400078ec0ff */
[----:B------:R-:W-:Y:S02]  /*31a0*/  IADD3 R32, PT, PT, R4, -0x1, RZ ;  /* 0xffffffff04207810 */ /* 0x000fe40007ffe0ff */
[----:B------:R-:W-:-:S02]  /*31b0*/  IADD3 R30, PT, PT, R29, -0x1, RZ ;  /* 0xffffffff1d1e7810 */ /* 0x000fc40007ffe0ff */
[----:B------:R-:W-:Y:S02]  /*31c0*/  ISETP.GT.U32.AND P0, PT, R32, 0xfd, PT ;  /* 0x000000fd2000780c */ /* 0x000fe40003f04070 */
[----:B------:R-:W-:Y:S02]  /*31d0*/  MOV R0, R5 ;  /* 0x0000000500007202 */ /* 0x000fe40000000f00 */
[----:B------:R-:W-:-:S13]  /*31e0*/  ISETP.GT.U32.OR P0, PT, R30, 0xfd, P0 ;  /* 0x000000fd1e00780c */ /* 0x000fda0000704470 */
[----:B------:R-:W-:Y:S01]  /*31f0*/  @!P0 MOV R3, RZ ;  /* 0x000000ff00038202 */ /* 0x000fe20000000f00 */
[----:B------:R-:W-:Y:S06]  /*3200*/  @!P0 BRA `(.L_x_52) ;  /* 0x00000000005c8947 */ /* 0x000fec0003800000 */
[----:B------:R-:W-:Y:S02]  /*3210*/  FSETP.GTU.FTZ.AND P0, PT, |R5|, +INF , PT ;  /* 0x7f8000000500780b */ /* 0x000fe40003f1c200 */
[----:B------:R-:W-:-:S04]  /*3220*/  FSETP.GTU.FTZ.AND P1, PT, |R2|, +INF , PT ;  /* 0x7f8000000200780b */ /* 0x000fc80003f3c200 */
[----:B------:R-:W-:-:S13]  /*3230*/  PLOP3.LUT P0, PT, P0, P1, PT, 0xf8, 0x8f ;  /* 0x00000000008f781c */ /* 0x000fda0000703f70 */
[----:B------:R-:W-:Y:S05]  /*3240*/  @P0 BRA `(.L_x_53) ;  /* 0x00000004004c0947 */ /* 0x000fea0003800000 */
[----:B------:R-:W-:-:S13]  /*3250*/  LOP3.LUT P0, RZ, R31, 0x7fffffff, R0, 0xc8, !PT ;  /* 0x7fffffff1fff7812 */ /* 0x000fda000780c800 */
[----:B------:R-:W-:Y:S05]  /*3260*/  @!P0 BRA `(.L_x_54) ;  /* 0x00000004003c8947 */ /* 0x000fea0003800000 */
[C---:B------:R-:W-:Y:S02]  /*3270*/  FSETP.NEU.FTZ.AND P2, PT, |R5|.reuse, +INF , PT ;  /* 0x7f8000000500780b */ /* 0x040fe40003f5d200 */
[----:B------:R-:W-:Y:S02]  /*3280*/  FSETP.NEU.FTZ.AND P1, PT, |R2|, +INF , PT ;  /* 0x7f8000000200780b */ /* 0x000fe40003f3d200 */
[----:B------:R-:W-:-:S11]  /*3290*/  FSETP.NEU.FTZ.AND P0, PT, |R5|, +INF , PT ;  /* 0x7f8000000500780b */ /* 0x000fd60003f1d200 */
[----:B------:R-:W-:Y:S05]  /*32a0*/  @!P1 BRA !P2, `(.L_x_54) ;  /* 0x00000004002c9947 */ /* 0x000fea0005000000 */
[----:B------:R-:W-:-:S04]  /*32b0*/  LOP3.LUT P2, RZ, R0, 0x7fffffff, RZ, 0xc0, !PT ;  /* 0x7fffffff00ff7812 */ /* 0x000fc8000784c0ff */
[----:B------:R-:W-:-:S13]  /*32c0*/  PLOP3.LUT P1, PT, P1, P2, PT, 0x2f, 0xf2 ;  /* 0x0000000000f2781c */ /* 0x000fda0000f24577 */
[----:B------:R-:W-:Y:S05]  /*32d0*/  @P1 BRA `(.L_x_55) ;  /* 0x0000000400181947 */ /* 0x000fea0003800000 */
[----:B------:R-:W-:-:S04]  /*32e0*/  LOP3.LUT P1, RZ, R31, 0x7fffffff, RZ, 0xc0, !PT ;  /* 0x7fffffff1fff7812 */ /* 0x000fc8000782c0ff */
[----:B------:R-:W-:-:S13]  /*32f0*/  PLOP3.LUT P0, PT, P0, P1, PT, 0x2f, 0xf2 ;  /* 0x0000000000f2781c */ /* 0x000fda0000702577 */
[----:B------:R-:W-:Y:S05]  /*3300*/  @P0 BRA `(.L_x_56) ;  /* 0x0000000400000947 */ /* 0x000fea0003800000 */
[----:B------:R-:W-:Y:S02]  /*3310*/  ISETP.GE.AND P0, PT, R30, RZ, PT ;  /* 0x000000ff1e00720c */ /* 0x000fe40003f06270 */
[----:B------:R-:W-:-:S11]  /*3320*/  ISETP.GE.AND P1, PT, R32, RZ, PT ;  /* 0x000000ff2000720c */ /* 0x000fd60003f26270 */
[----:B------:R-:W-:Y:S01]  /*3330*/  @P0 MOV R3, RZ ;  /* 0x000000ff00030202 */ /* 0x000fe20000000f00 */
[----:B------:R-:W-:Y:S01]  /*3340*/  @!P0 FFMA R0, R5, 1.84467440737095516160e+19, RZ ;  /* 0x5f80000005008823 */ /* 0x000fe200000000ff */
[----:B------:R-:W-:Y:S01]  /*3350*/  @!P0 MOV R3, 0xffffffc0 ;  /* 0xffffffc000038802 */ /* 0x000fe20000000f00 */
[----:B------:R-:W-:-:S04]  /*3360*/  @!P1 FFMA R31, R2, 1.84467440737095516160e+19, RZ ;  /* 0x5f800000021f9823 */ /* 0x000fc800000000ff */
[----:B------:R-:W-:-:S07]  /*3370*/  @!P1 VIADD R3, R3, 0x40 ;  /* 0x0000004003039836 */ /* 0x000fce0000000000 */
.L_x_52:
[----:B------:R-:W-:Y:S01]  /*3380*/  LEA R30, R4, 0xc0800000, 0x17 ;  /* 0xc0800000041e7811 */ /* 0x000fe200078eb8ff */
[----:B------:R-:W-:Y:S01]  /*3390*/  BSSY.RECONVERGENT B2, `(.L_x_57) ;  /* 0x0000036000027945 */ /* 0x000fe20003800200 */
[----:B------:R-:W-:Y:S02]  /*33a0*/  IADD3 R5, PT, PT, R29, -0x7f, RZ ;  /* 0xffffff811d057810 */ /* 0x000fe40007ffe0ff */
[----:B------:R-:W-:-:S03]  /*33b0*/  IADD3 R32, PT, PT, -R30, R31, RZ ;  /* 0x0000001f1e207210 */ /* 0x000fc60007ffe1ff */
[C---:B------:R-:W-:Y:S01]  /*33c0*/  IMAD R0, R5.reuse, -0x800000, R0 ;  /* 0xff80000005007824 */ /* 0x040fe200078e0200 */
[----:B------:R0:W1:Y:S01]  /*33d0*/  MUFU.RCP R30, R32 ;  /* 0x00000020001e7308 */ /* 0x0000620000001000 */
[----:B------:R-:W-:Y:S01]  /*33e0*/  FADD.FTZ R31, -R32, -RZ ;  /* 0x800000ff201f7221 */ /* 0x000fe20000010100 */
[----:B0-----:R-:W-:-:S04]  /*33f0*/  IADD3 R32, PT, PT, R5, 0x7f, -R4 ;  /* 0x0000007f05207810 */ /* 0x001fc80007ffe804 */
[----:B------:R-:W-:Y:S01]  /*3400*/  IADD3 R3, PT, PT, R32, R3, RZ ;  /* 0x0000000320037210 */ /* 0x000fe20007ffe0ff */
[----:B-1----:R-:W-:-:S04]  /*3410*/  FFMA R29, R30, R31, 1 ;  /* 0x3f8000001e1d7423 */ /* 0x002fc8000000001f */
[----:B------:R-:W-:-:S04]  /*3420*/  FFMA R29, R30, R29, R30 ;  /* 0x0000001d1e1d7223 */ /* 0x000fc8000000001e */
[----:B------:R-:W-:-:S04]  /*3430*/  FFMA R30, R0, R29, RZ ;  /* 0x0000001d001e7223 */ /* 0x000fc800000000ff */
[----:B------:R-:W-:-:S04]  /*3440*/  FFMA R33, R31, R30, R0 ;  /* 0x0000001e1f217223 */ /* 0x000fc80000000000 */
[----:B------:R-:W-:-:S04]  /*3450*/  FFMA R30, R29, R33, R30 ;  /* 0x000000211d1e7223 */ /* 0x000fc8000000001e */
[----:B------:R-:W-:-:S04]  /*3460*/  FFMA R31, R31, R30, R0 ;  /* 0x0000001e1f1f7223 */ /* 0x000fc80000000000 */
[----:B------:R-:W-:-:S05]  /*3470*/  FFMA R0, R29, R31, R30 ;  /* 0x0000001f1d007223 */ /* 0x000fca000000001e */
[----:B------:R-:W-:-:S04]  /*3480*/  SHF.R.U32.HI R4, RZ, 0x17, R0 ;  /* 0x00000017ff047819 */ /* 0x000fc80000011600 */
[----:B------:R-:W-:-:S05]  /*3490*/  LOP3.LUT R4, R4, 0xff, RZ, 0xc0, !PT ;  /* 0x000000ff04047812 */ /* 0x000fca00078ec0ff */
[----:B------:R-:W-:-:S05]  /*34a0*/  IMAD.IADD R4, R4, 0x1, R3 ;  /* 0x0000000104047824 */ /* 0x000fca00078e0203 */
[----:B------:R-:W-:-:S04]  /*34b0*/  IADD3 R5, PT, PT, R4, -0x1, RZ ;  /* 0xffffffff04057810 */ /* 0x000fc80007ffe0ff */
[----:B------:R-:W-:-:S13]  /*34c0*/  ISETP.GE.U32.AND P0, PT, R5, 0xfe, PT ;  /* 0x000000fe0500780c */ /* 0x000fda0003f06070 */
[----:B------:R-:W-:Y:S05]  /*34d0*/  @!P0 BRA `(.L_x_58) ;  /* 0x0000000000808947 */ /* 0x000fea0003800000 */
[----:B------:R-:W-:-:S13]  /*34e0*/  ISETP.GT.AND P0, PT, R4, 0xfe, PT ;  /* 0x000000fe0400780c */ /* 0x000fda0003f04270 */
[----:B------:R-:W-:Y:S05]  /*34f0*/  @P0 BRA `(.L_x_59) ;  /* 0x00000000006c0947 */ /* 0x000fea0003800000 */
[----:B------:R-:W-:-:S13]  /*3500*/  ISETP.GE.AND P0, PT, R4, 0x1, PT ;  /* 0x000000010400780c */ /* 0x000fda0003f06270 */
[----:B------:R-:W-:Y:S05]  /*3510*/  @P0 BRA `(.L_x_60) ;  /* 0x0000000000740947 */ /* 0x000fea0003800000 */
[----:B------:R-:W-:Y:S02]  /*3520*/  ISETP.GE.AND P0, PT, R4, -0x18, PT ;  /* 0xffffffe80400780c */ /* 0x000fe40003f06270 */
[----:B------:R-:W-:-:S11]  /*3530*/  LOP3.LUT R0, R0, 0x80000000, RZ, 0xc0, !PT ;  /* 0x8000000000007812 */ /* 0x000fd600078ec0ff */
[----:B------:R-:W-:Y:S05]  /*3540*/  @!P0 BRA `(.L_x_60) ;  /* 0x0000000000688947 */ /* 0x000fea0003800000 */
[-CC-:B------:R-:W-:Y:S01]  /*3550*/  FFMA.RZ R3, R29, R31.reuse, R30.reuse ;  /* 0x0000001f1d037223 */ /* 0x180fe2000000c01e */
[C---:B------:R-:W-:Y:S02]  /*3560*/  IADD3 R32, PT, PT, R4.reuse, 0x20, RZ ;  /* 0x0000002004207810 */ /* 0x040fe40007ffe0ff */
[C---:B------:R-:W-:Y:S02]  /*3570*/  ISETP.NE.AND P2, PT, R4.reuse, RZ, PT ;  /* 0x000000ff0400720c */ /* 0x040fe40003f45270 */
[----:B------:R-:W-:Y:S01]  /*3580*/  LOP3.LUT R5, R3, 0x7fffff, RZ, 0xc0, !PT ;  /* 0x007fffff03057812 */ /* 0x000fe200078ec0ff */
[CCC-:B------:R-:W-:Y:S01]  /*3590*/  FFMA.RP R3, R29.reuse, R31.reuse, R30.reuse ;  /* 0x0000001f1d037223 */ /* 0x1c0fe2000000801e */
[----:B------:R-:W-:Y:S01]  /*35a0*/  FFMA.RM R30, R29, R31, R30 ;  /* 0x0000001f1d1e7223 */ /* 0x000fe2000000401e */
[----:B------:R-:W-:Y:S02]  /*35b0*/  ISETP.NE.AND P1, PT, R4, RZ, PT ;  /* 0x000000ff0400720c */ /* 0x000fe40003f25270 */
[----:B------:R-:W-:-:S02]  /*35c0*/  LOP3.LUT R5, R5, 0x800000, RZ, 0xfc, !PT ;  /* 0x0080000005057812 */ /* 0x000fc400078efcff */
[----:B------:R-:W-:Y:S02]  /*35d0*/  IADD3 R4, PT, PT, -R4, RZ, RZ ;  /* 0x000000ff04047210 */ /* 0x000fe40007ffe1ff */
[----:B------:R-:W-:Y:S02]  /*35e0*/  SHF.L.U32 R32, R5, R32, RZ ;  /* 0x0000002005207219 */ /* 0x000fe400000006ff */
[----:B------:R-:W-:Y:S02]  /*35f0*/  FSETP.NEU.FTZ.AND P0, PT, R3, R30, PT ;  /* 0x0000001e0300720b */ /* 0x000fe40003f1d000 */
[----:B------:R-:W-:Y:S02]  /*3600*/  SEL R4, R4, RZ, P2 ;  /* 0x000000ff04047207 */ /* 0x000fe40001000000 */
[----:B------:R-:W-:Y:S02]  /*3610*/  ISETP.NE.AND P1, PT, R32, RZ, P1 ;  /* 0x000000ff2000720c */ /* 0x000fe40000f25270 */
[----:B------:R-:W-:-:S02]  /*3620*/  SHF.R.U32.HI R4, RZ, R4, R5 ;  /* 0x00000004ff047219 */ /* 0x000fc40000011605 */
[----:B------:R-:W-:Y:S02]  /*3630*/  PLOP3.LUT P0, PT, P0, P1, PT, 0xf8, 0x8f ;  /* 0x00000000008f781c */ /* 0x000fe40000703f70 */
[----:B------:R-:W-:Y:S02]  /*3640*/  SHF.R.U32.HI R30, RZ, 0x1, R4 ;  /* 0x00000001ff1e7819 */ /* 0x000fe40000011604 */
[----:B------:R-:W-:-:S04]  /*3650*/  SEL R3, RZ, 0x1, !P0 ;  /* 0x00000001ff037807 */ /* 0x000fc80004000000 */
[----:B------:R-:W-:-:S04]  /*3660*/  LOP3.LUT R3, R3, 0x1, R30, 0xf8, !PT ;  /* 0x0000000103037812 */ /* 0x000fc800078ef81e */
[----:B------:R-:W-:-:S05]  /*3670*/  LOP3.LUT R3, R3, R4, RZ, 0xc0, !PT ;  /* 0x0000000403037212 */ /* 0x000fca00078ec0ff */
[----:B------:R-:W-:-:S05]  /*3680*/  IMAD.IADD R3, R30, 0x1, R3 ;  /* 0x000000011e037824 */ /* 0x000fca00078e0203 */
[----:B------:R-:W-:Y:S01]  /*3690*/  LOP3.LUT R0, R3, R0, RZ, 0xfc, !PT ;  /* 0x0000000003007212 */ /* 0x000fe200078efcff */
[----:B------:R-:W-:Y:S06]  /*36a0*/  BRA `(.L_x_60) ;  /* 0x0000000000107947 */ /* 0x000fec0003800000 */
.L_x_59:
[----:B------:R-:W-:-:S04]  /*36b0*/  LOP3.LUT R0, R0, 0x80000000, RZ, 0xc0, !PT ;  /* 0x8000000000007812 */ /* 0x000fc800078ec0ff */
[----:B------:R-:W-:Y:S01]  /*36c0*/  LOP3.LUT R0, R0, 0x7f800000, RZ, 0xfc, !PT ;  /* 0x7f80000000007812 */ /* 0x000fe200078efcff */
[----:B------:R-:W-:Y:S06]  /*36d0*/  BRA `(.L_x_60) ;  /* 0x0000000000047947 */ /* 0x000fec0003800000 */
.L_x_58:
[----:B------:R-:W-:-:S07]  /*36e0*/  LEA R0, R3, R0, 0x17 ;  /* 0x0000000003007211 */ /* 0x000fce00078eb8ff */
.L_x_60:
[----:B------:R-:W-:Y:S05]  /*36f0*/  BSYNC.RECONVERGENT B2 ;  /* 0x0000000000027941 */ /* 0x000fea0003800200 */
.L_x_57:
[----:B------:R-:W-:Y:S05]  /*3700*/  BRA `(.L_x_61) ;  /* 0x0000000000207947 */ /* 0x000fea0003800000 */
.L_x_56:
[----:B------:R-:W-:-:S04]  /*3710*/  LOP3.LUT R0, R31, 0x80000000, R0, 0x48, !PT ;  /* 0x800000001f007812 */ /* 0x000fc800078e4800 */
[----:B------:R-:W-:Y:S01]  /*3720*/  LOP3.LUT R0, R0, 0x7f800000, RZ, 0xfc, !PT ;  /* 0x7f80000000007812 */ /* 0x000fe200078efcff */
[----:B------:R-:W-:Y:S06]  /*3730*/  BRA `(.L_x_61) ;  /* 0x0000000000147947 */ /* 0x000fec0003800000 */
.L_x_55:
[----:B------:R-:W-:Y:S01]  /*3740*/  LOP3.LUT R0, R31, 0x80000000, R0, 0x48, !PT ;  /* 0x800000001f007812 */ /* 0x000fe200078e4800 */
[----:B------:R-:W-:Y:S06]  /*3750*/  BRA `(.L_x_61) ;  /* 0x00000000000c7947 */ /* 0x000fec0003800000 */
.L_x_54:
[----:B------:R-:W0:Y:S01]  /*3760*/  MUFU.RSQ R0, -QNAN ;  /* 0xffc0000000007908 */ /* 0x000e220000001400 */
[----:B------:R-:W-:Y:S05]  /*3770*/  BRA `(.L_x_61) ;  /* 0x0000000000047947 */ /* 0x000fea0003800000 */
.L_x_53:
[----:B------:R-:W-:-:S07]  /*3780*/  FADD.FTZ R0, R5, R2 ;  /* 0x0000000205007221 */ /* 0x000fce0000010000 */
.L_x_61:
[----:B------:R-:W-:Y:S05]  /*3790*/  BSYNC.RECONVERGENT B1 ;  /* 0x0000000000017941 */ /* 0x000fea0003800200 */
.L_x_51:
[----:B------:R-:W-:Y:S01]  /*37a0*/  HFMA2 R5, -RZ, RZ, 0, 0 ;  /* 0x00000000ff057431 */ /* 0x000fe200000001ff */
[----:B------:R-:W-:-:S04]  /*37b0*/  MOV R4, R28 ;  /* 0x0000001c00047202 */ /* 0x000fc80000000f00 */
[----:B0-----:R-:W-:Y:S05]  /*37c0*/  RET.REL.NODEC R4 `(_Z41asian_monte_carlo_kernel_memory_efficientPfPiP17curandStateXORWOW12OptionParamsi) ;  /* 0xffffffc8040c7950 */ /* 0x001fea0003c3ffff */
.L_x_62:
[----:B------:R-:W-:-:S00]  /*37d0*/  BRA `(.L_x_62) ;  /* 0xfffffffc00fc7947 */ /* 0x000fc0000383ffff */
[----:B------:R-:W-:-:S00]  /*37e0*/  NOP ;  /* 0x0000000000007918 */ /* 0x000fc00000000000 */
        /* <DEDUP_REMOVED lines=9> */
.L_x_128:


//--------------------- .text._Z30asian_monte_carlo_kernel_fixedPfPiP17curandStateXORWOW12OptionParamsi --------------------------
	.section	.text._Z30asian_monte_carlo_kernel_fixedPfPiP17curandStateXORWOW12OptionParamsi,"ax",@progbits
	.align	128
        .global         _Z30asian_monte_carlo_kernel_fixedPfPiP17curandStateXORWOW12OptionParamsi
        .type           _Z30asian_monte_carlo_kernel_fixedPfPiP17curandStateXORWOW12OptionParamsi,@function
        .size           _Z30asian_monte_carlo_kernel_fixedPfPiP17curandStateXORWOW12OptionParamsi,(.L_x_130 - _Z30asian_monte_carlo_kernel_fixedPfPiP17curandStateXORWOW12OptionParamsi)
        .other          _Z30asian_monte_carlo_kernel_fixedPfPiP17curandStateXORWOW12OptionParamsi,@"STO_CUDA_ENTRY STV_DEFAULT"
_Z30asian_monte_carlo_kernel_fixedPfPiP17curandStateXORWOW12OptionParamsi:
.text._Z30asian_monte_carlo_kernel_fixedPfPiP17curandStateXORWOW12OptionParamsi:
[----:B------:R-:W0:Y:S01]  /*0000*/  LDC R1, c[0x0][0x37c] ;  /* 0x0000df00ff017b82 */ /* 0x000e220000000800 */
[----:B------:R-:W1:Y:S07]  /*0010*/  S2R R16, SR_TID.X ;  /* 0x0000000000107919 */ /* 0x000e6e0000002100 */
[----:B------:R-:W1:Y:S01]  /*0020*/  S2UR UR4, SR_CTAID.X ;  /* 0x00000000000479c3 */ /* 0x000e620000002500 */
[----:B0-----:R-:W-:-:S04]  /*0030*/  IADD3 R1, PT, PT, R1, -0xb68, RZ ;  /* 0xfffff49801017810 */ /* 0x001fc80007ffe0ff */
[----:B------:R-:W-:-:S03]  /*0040*/  R2UR UR17, R1 ;  /* 0x00000000011172ca */ /* 0x000fc600000e0000 */
[----:B------:R-:W1:Y:S01]  /*0050*/  LDC R3, c[0x0][0x360] ;  /* 0x0000d800ff037b82 */ /* 0x000e620000000800 */
[----:B------:R-:W0:Y:S01]  /*0060*/  LDCU UR5, c[0x0][0x370] ;  /* 0x00006e00ff0577ac */ /* 0x000e220008000800 */
[C---:B-1----:R-:W-:Y:S02]  /*0070*/  IMAD R16, R3.reuse, UR4, R16 ;  /* 0x0000000403107c24 */ /* 0x042fe4000f8e0210 */
[----:B0-----:R-:W-:-:S05]  /*0080*/  IMAD R3, R3, UR5, RZ ;  /* 0x0000000503037c24 */ /* 0x001fca000f8e02ff */
        /* <DEDUP_REMOVED lines=17> */
[----:B0-----:R-:W-:Y:S01]  /*01a0*/  I2FP.F32.S32 R0, UR4 ;  /* 0x0000000400007c45 */ /* 0x001fe20008201400 */
[----:B------:R-:W-:-:S03]  /*01b0*/  UISETP.GE.AND UP0, UPT, UR4, 0x1, UPT ;  /* 0x000000010400788c */ /* 0x000fc6000bf06270 */
[----:B------:R-:W-:-:S06]  /*01c0*/  R2UR UR10, R0 ;  /* 0x00000000000a72ca */ /* 0x000fcc00000e0000 */
[----:B------:R-:W-:Y:S09]  /*01d0*/  BRA.U !UP0, `(.L_x_64) ;  /* 0x0000002d089c7547 */ /* 0x000ff2000b800000 */
[----:B------:R-:W-:Y:S01]  /*01e0*/  ULOP3.LUT UR11, UR4, 0x7, URZ, 0xc0, !UPT ;  /* 0x00000007040b7892 */ /* 0x000fe2000f8ec0ff */
[----:B------:R-:W-:Y:S01]  /*01f0*/  HFMA2 R17, -RZ, RZ, 0, 0 ;  /* 0x00000000ff117431 */ /* 0x000fe200000001ff */
[----:B------:R-:W-:Y:S02]  /*0200*/  ULOP3.LUT UR13, UR4, 0x3, URZ, 0xc0, !UPT ;  /* 0x00000003040d7892 */ /* 0x000fe4000f8ec0ff */
[----:B------:R-:W-:Y:S02]  /*0210*/  ULOP3.LUT UR6, UR4, 0x7ffffff8, URZ, 0xc0, !UPT ;  /* 0x7ffffff804067892 */ /* 0x000fe4000f8ec0ff */
[----:B------:R-:W-:Y:S02]  /*0220*/  ULOP3.LUT UR4, UR4, 0x7ffffffe, URZ, 0xc0, !UPT ;  /* 0x7ffffffe04047892 */ /* 0x000fe4000f8ec0ff */
[----:B------:R-:W-:Y:S02]  /*0230*/  UIADD3 UR12, UPT, UPT, UR11, -0x1, URZ ;  /* 0xffffffff0b0c7890 */ /* 0x000fe4000fffe0ff */
[----:B------:R-:W-:-:S02]  /*0240*/  UIADD3 UR7, UPT, UPT, -UR4, URZ, URZ ;  /* 0x000000ff04077290 */ /* 0x000fc4000fffe1ff */
[----:B------:R-:W-:Y:S01]  /*0250*/  UIADD3 UR14, UPT, UPT, UR13, -0x1, URZ ;  /* 0xffffffff0d0e7890 */ /* 0x000fe2000fffe0ff */
[----:B------:R-:W-:-:S11]  /*0260*/  UMOV UR4, URZ ;  /* 0x000000ff00047c82 */ /* 0x000fd60008000000 */
.L_x_97:
[----:B------:R-:W0:Y:S01]  /*0270*/  LDCU UR5, c[0x0][0x3ac] ;  /* 0x00007580ff0577ac */ /* 0x000e220008000800 */
[----:B-1----:R-:W-:Y:S01]  /*0280*/  MOV R0, RZ ;  /* 0x000000ff00007202 */ /* 0x002fe20000000f00 */
[----:B0-----:R-:W-:-:S09]  /*0290*/  UISETP.NE.AND UP0, UPT, UR5, 0x1, UPT ;  /* 0x000000010500788c */ /* 0x001fd2000bf05270 */
[----:B------:R-:W-:Y:S05]  /*02a0*/  BRA.U !UP0, `(.L_x_65) ;  /* 0x0000000908a47547 */ /* 0x000fea000b800000 */
[----:B------:R-:W-:Y:S01]  /*02b0*/  IADD3 R0, PT, PT, R1, 0x4, RZ ;  /* 0x0000000401007810 */ /* 0x000fe20007ffe0ff */
[----:B------:R-:W-:-:S06]  /*02c0*/  UMOV UR5, UR7 ;  /* 0x0000000700057c82 */ /* 0x000fcc0008000000 */
.L_x_76:
[----:B-----5:R-:W-:Y:S01]  /*02d0*/  ISETP.NE.AND P0, PT, R14, 0x1, PT ;  /* 0x000000010e00780c */ /* 0x020fe20003f05270 */
[----:B------:R-:W-:Y:S01]  /*02e0*/  UIADD3 UR5, UPT, UPT, UR5, 0x2, URZ ;  /* 0x0000000205057890 */ /* 0x000fe2000fffe0ff */
[----:B------:R-:W-:Y:S01]  /*02f0*/  BSSY.RECONVERGENT B0, `(.L_x_66) ;  /* 0x0000050000007945 */ /* 0x000fe20003800200 */
[----:B------:R-:W-:Y:S02]  /*0300*/  MOV R23, R13 ;  /* 0x0000000d00177202 */ /* 0x000fe40000000f00 */
[----:B------:R-:W-:Y:S01]  /*0310*/  UISETP.NE.AND UP0, UPT, UR5, URZ, UPT ;  /* 0x000000ff0500728c */ /* 0x000fe2000bf05270 */
[----:B------:R-:W-:Y:S02]  /*0320*/  MOV R21, R12 ;  /* 0x0000000c00157202 */ /* 0x000fe40000000f00 */
[----:B------:R-:W-:Y:S02]  /*0330*/  MOV R18, R11 ;  /* 0x0000000b00127202 */ /* 0x000fe40000000f00 */
[----:B------:R-:W-:-:S03]  /*0340*/  MOV R3, R19 ;  /* 0x0000001300037202 */ /* 0x000fc60000000f00 */
[----:B------:R-:W-:Y:S05]  /*0350*/  @!P0 BRA `(.L_x_67) ;  /* 0x0000000400248947 */ /* 0x000fea0003800000 */
[----:B------:R-:W-:Y:S01]  /*0360*/  SHF.R.U32.HI R2, RZ, 0x2, R9 ;  /* 0x00000002ff027819 */ /* 0x000fe20000011609 */
[----:B------:R-:W-:Y:S01]  /*0370*/  BSSY.RECONVERGENT B1, `(.L_x_68) ;  /* 0x000003c000017945 */ /* 0x000fe20003800200 */
[----:B------:R-:W-:Y:S02]  /*0380*/  SHF.L.U32 R18, R13, 0x4, RZ ;  /* 0x000000040d127819 */ /* 0x000fe400000006ff */
[----:B------:R-:W-:-:S04]  /*0390*/  LOP3.LUT R2, R2, R9, RZ, 0x3c, !PT ;  /* 0x0000000902027212 */ /* 0x000fc800078e3cff */
[----:B------:R-:W-:-:S04]  /*03a0*/  SHF.L.U32 R3, R2, 0x1, RZ ;  /* 0x0000000102037819 */ /* 0x000fc800000006ff */
[----:B------:R-:W-:Y:S02]  /*03b0*/  LOP3.LUT R3, R13, R18, R3, 0x96, !PT ;  /* 0x000000120d037212 */ /* 0x000fe400078e9603 */
[----:B------:R-:W-:Y:S02]  /*03c0*/  MOV R18, 0x3e055027 ;  /* 0x3e05502700127802 */ /* 0x000fe40000000f00 */
        /* <DEDUP_REMOVED lines=37> */
[----:B------:R-:W-:Y:S01]  /*0620*/  IADD3 R3, PT, PT, R20, -0xd000000, RZ ;  /* 0xf300000014037810 */ /* 0x000fe20007ffe0ff */
[----:B------:R0:W1:Y:S01]  /*0630*/  MUFU.RSQ R9, R20 ;  /* 0x0000001400097308 */ /* 0x0000620000001400 */
[----:B------:R-:W-:Y:S02]  /*0640*/  LOP3.LUT R23, R10, R21, RZ, 0x3c, !PT ;  /* 0x000000150a177212 */ /* 0x000fe400078e3cff */
[----:B------:R-:W-:Y:S01]  /*0650*/  ISETP.GT.U32.AND P0, PT, R3, 0x727fffff, PT ;  /* 0x727fffff0300780c */ /* 0x000fe20003f04070 */
[----:B------:R-:W-:Y:S01]  /*0660*/  HFMA2 R3, -RZ, RZ, 0.1495361328125, 0.0004794597625732421875 ;  /* 0x30c90fdbff037431 */ /* 0x000fe200000001ff */
[----:B------:R-:W-:-:S04]  /*0670*/  IADD3 R2, PT, PT, R23, R8, RZ ;  /* 0x0000000817027210 */ /* 0x000fc80007ffe0ff */
[----:B------:R-:W-:-:S05]  /*0680*/  I2FP.F32.U32 R2, R2 ;  /* 0x0000000200027245 */ /* 0x000fca0000201000 */
[----:B------:R-:W-:Y:S02]  /*0690*/  FFMA R10, R2, R3, 7.314590599882819788e-10 ;  /* 0x30490fdb020a7423 */ /* 0x000fe40000000003 */
[----:B0-----:R-:W-:Y:S05]  /*06a0*/  @!P0 BRA `(.L_x_69) ;  /* 0x0000000000108947 */ /* 0x001fea0003800000 */
[----:B------:R-:W-:Y:S02]  /*06b0*/  MOV R2, R20 ;  /* 0x0000001400027202 */ /* 0x000fe40000000f00 */
[----:B-1----:R-:W-:-:S07]  /*06c0*/  MOV R9, 0x6e0 ;  /* 0x000006e000097802 */ /* 0x002fce0000000f00 */
[----:B------:R-:W-:Y:S05]  /*06d0*/  CALL.REL.NOINC `($__internal_2_$__cuda_sm20_sqrt_rn_f32_slowpath) ;  /* 0x0000002c00d87944 */ /* 0x000fea0003c00000 */
[----:B------:R-:W-:Y:S05]  /*06e0*/  BRA `(.L_x_70) ;  /* 0x0000000000107947 */ /* 0x000fea0003800000 */
.L_x_69:
[----:B-1----:R-:W-:Y:S01]  /*06f0*/  FMUL.FTZ R19, R20, R9 ;  /* 0x0000000914137220 */ /* 0x002fe20000410000 */
[----:B------:R-:W-:-:S03]  /*0700*/  FMUL.FTZ R3, R9, 0.5 ;  /* 0x3f00000009037820 */ /* 0x000fc60000410000 */
[----:B------:R-:W-:-:S04]  /*0710*/  FFMA R2, -R19, R19, R20 ;  /* 0x0000001313027223 */ /* 0x000fc80000000114 */
[----:B------:R-:W-:-:S07]  /*0720*/  FFMA R19, R2, R3, R19 ;  /* 0x0000000302137223 */ /* 0x000fce0000000013 */
.L_x_70:
[----:B------:R-:W-:Y:S05]  /*0730*/  BSYNC.RECONVERGENT B1 ;  /* 0x0000000000017941 */ /* 0x000fea0003800200 */
.L_x_68:
[----:B------:R-:W-:Y:S01]  /*0740*/  FMUL.RZ R20, R10, 0.15915493667125701904 ;  /* 0x3e22f9830a147820 */ /* 0x000fe2000040c000 */
[----:B------:R-:W-:Y:S02]  /*0750*/  MOV R9, R11 ;  /* 0x0000000b00097202 */ /* 0x000fe40000000f00 */
[-C--:B------:R-:W-:Y:S01]  /*0760*/  MOV R18, R13.reuse ;  /* 0x0000000d00127202 */ /* 0x080fe20000000f00 */
[----:B------:R-:W0:Y:S01]  /*0770*/  MUFU.SIN R2, R20 ;  /* 0x0000001400027308 */ /* 0x000e220000000400 */
[----:B------:R-:W-:Y:S02]  /*0780*/  MOV R11, R13 ;  /* 0x0000000d000b7202 */ /* 0x000fe40000000f00 */
[----:B------:R-:W-:-:S05]  /*0790*/  MOV R13, R23 ;  /* 0x00000017000d7202 */ /* 0x000fca0000000f00 */
[----:B------:R-:W1:Y:S01]  /*07a0*/  MUFU.COS R10, R20 ;  /* 0x00000014000a7308 */ /* 0x000e620000000000 */
[-C--:B0-----:R-:W-:Y:S01]  /*07b0*/  FMUL R3, R2, R19.reuse ;  /* 0x0000001302037220 */ /* 0x081fe20000400000 */
[----:B-1----:R-:W-:Y:S01]  /*07c0*/  FMUL R19, R10, R19 ;  /* 0x000000130a137220 */ /* 0x002fe20000400000 */
[----:B------:R-:W-:Y:S02]  /*07d0*/  MOV R10, R12 ;  /* 0x0000000c000a7202 */ /* 0x000fe40000000f00 */
[----:B------:R-:W-:-:S07]  /*07e0*/  MOV R12, R21 ;  /* 0x00000015000c7202 */ /* 0x000fce0000000f00 */
.L_x_67:
[----:B------:R-:W-:Y:S05]  /*07f0*/  BSYNC.RECONVERGENT B0 ;  /* 0x0000000000007941 */ /* 0x000fea0003800200 */
.L_x_66:
[----:B------:R0:W-:Y:S01]  /*0800*/  STL [R0+-0x4], R3 ;  /* 0xfffffc0300007387 */ /* 0x0001e20000100800 */
[----:B------:R-:W-:Y:S01]  /*0810*/  ISETP.NE.AND P0, PT, R14, 0x1, PT ;  /* 0x000000010e00780c */ /* 0x000fe20003f05270 */
[----:B------:R-:W-:Y:S01]  /*0820*/  BSSY.RECONVERGENT B0, `(.L_x_71) ;  /* 0x000004b000007945 */ /* 0x000fe20003800200 */
[----:B------:R-:W-:Y:S01]  /*0830*/  HFMA2 R14, -RZ, RZ, 0, 0 ;  /* 0x00000000ff0e7431 */ /* 0x000fe200000001ff */
[----:B------:R-:W-:-:S10]  /*0840*/  MOV R25, R19 ;  /* 0x0000001300197202 */ /* 0x000fd40000000f00 */
[----:B0-----:R-:W-:Y:S05]  /*0850*/  @P0 BRA `(.L_x_72) ;  /* 0x00000004001c0947 */ /* 0x001fea0003800000 */
[----:B------:R-:W-:Y:S01]  /*0860*/  SHF.R.U32.HI R2, RZ, 0x2, R9 ;  /* 0x00000002ff027819 */ /* 0x000fe20000011609 */
[----:B------:R-:W-:Y:S01]  /*0870*/  BSSY.RECONVERGENT B1, `(.L_x_73) ;  /* 0x000003c000017945 */ /* 0x000fe20003800200 */
[----:B------:R-:W-:Y:S02]  /*0880*/  MOV R14, 0x3e055027 ;  /* 0x3e055027000e7802 */ /* 0x000fe40000000f00 */
[----:B------:R-:W-:Y:S02]  /*0890*/  LOP3.LUT R3, R2, R9, RZ, 0x3c, !PT ;  /* 0x0000000902037212 */ /* 0x000fe400078e3cff */
[----:B------:R-:W-:Y:S02]  /*08a0*/  SHF.L.U32 R2, R23, 0x4, RZ ;  /* 0x0000000417027819 */ /* 0x000fe400000006ff */
[----:B------:R-:W-:-:S04]  /*08b0*/  SHF.L.U32 R9, R3, 0x1, RZ ;  /* 0x0000000103097819 */ /* 0x000fc800000006ff */
[----:B------:R-:W-:-:S04]  /*08c0*/  LOP3.LUT R2, R23, R2, R9, 0x96, !PT ;  /* 0x0000000217027212 */ /* 0x000fc800078e9609 */
[----:B------:R-:W-:Y:S02]  /*08d0*/  LOP3.LUT R12, R2, R3, RZ, 0x3c, !PT ;  /* 0x00000003020c7212 */ /* 0x000fe400078e3cff */
[----:B------:R-:W-:Y:S02]  /*08e0*/  MOV R3, 0x2f800000 ;  /* 0x2f80000000037802 */ /* 0x000fe40000000f00 */
        /* <DEDUP_REMOVED lines=28> */
[----:B------:R-:W-:Y:S02]  /*0ab0*/  FSETP.NEU.AND P0, PT, R2, RZ, PT ;  /* 0x000000ff0200720b */ /* 0x000fe40003f0d000 */
[----:B------:R-:W-:Y:S01]  /*0ac0*/  LOP3.LUT R10, R3, R10, RZ, 0x3c, !PT ;  /* 0x0000000a030a7212 */ /* 0x000fe200078e3cff */
[----:B------:R-:W-:Y:S01]  /*0ad0*/  FMUL R9, R9, -2 ;  /* 0xc000000009097820 */ /* 0x000fe20000400000 */
[----:B------:R-:W-:Y:S02]  /*0ae0*/  SHF.L.U32 R3, R12, 0x4, RZ ;  /* 0x000000040c037819 */ /* 0x000fe400000006ff */
[----:B------:R-:W-:Y:S02]  /*0af0*/  SHF.L.U32 R11, R10, 0x1, RZ ;  /* 0x000000010a0b7819 */ /* 0x000fe400000006ff */
[----:B------:R-:W-:-:S02]  /*0b00*/  FSEL R14, R9, +INF , P0 ;  /* 0x7f800000090e7808 */ /* 0x000fc40000000000 */
[----:B------:R-:W-:Y:S02]  /*0b10*/  LOP3.LUT R3, R10, R11, R3, 0x96, !PT ;  /* 0x0000000b0a037212 */ /* 0x000fe400078e9603 */
[----:B------:R-:W-:Y:S02]  /*0b20*/  IADD3 R9, PT, PT, R14, -0xd000000, RZ ;  /* 0xf30000000e097810 */ /* 0x000fe40007ffe0ff */
[----:B------:R-:W-:Y:S02]  /*0b30*/  LOP3.LUT R13, R3, R12, RZ, 0x3c, !PT ;  /* 0x0000000c030d7212 */ /* 0x000fe400078e3cff */
[----:B------:R-:W-:Y:S01]  /*0b40*/  ISETP.GT.U32.AND P0, PT, R9, 0x727fffff, PT ;  /* 0x727fffff0900780c */ /* 0x000fe20003f04070 */
[----:B------:R0:W1:Y:S01]  /*0b50*/  MUFU.RSQ R3, R14 ;  /* 0x0000000e00037308 */ /* 0x0000620000001400 */
[----:B------:R-:W-:Y:S02]  /*0b60*/  IADD3 R2, PT, PT, R8, R13, RZ ;  /* 0x0000000d08027210 */ /* 0x000fe40007ffe0ff */
[----:B------:R-:W-:-:S02]  /*0b70*/  MOV R9, 0x30c90fdb ;  /* 0x30c90fdb00097802 */ /* 0x000fc40000000f00 */
[----:B------:R-:W-:-:S05]  /*0b80*/  I2FP.F32.U32 R2, R2 ;  /* 0x0000000200027245 */ /* 0x000fca0000201000 */
[----:B------:R-:W-:Y:S02]  /*0b90*/  FFMA R10, R2, R9, 7.314590599882819788e-10 ;  /* 0x30490fdb020a7423 */ /* 0x000fe40000000009 */
[----:B0-----:R-:W-:Y:S05]  /*0ba0*/  @!P0 BRA `(.L_x_74) ;  /* 0x0000000000108947 */ /* 0x001fea0003800000 */
[----:B------:R-:W-:Y:S02]  /*0bb0*/  MOV R2, R14 ;  /* 0x0000000e00027202 */ /* 0x000fe40000000f00 */
[----:B------:R-:W-:-:S07]  /*0bc0*/  MOV R9, 0xbe0 ;  /* 0x00000be000097802 */ /* 0x000fce0000000f00 */
[----:B-1----:R-:W-:Y:S05]  /*0bd0*/  CALL.REL.NOINC `($__internal_2_$__cuda_sm20_sqrt_rn_f32_slowpath) ;  /* 0x0000002800987944 */ /* 0x002fea0003c00000 */
[----:B------:R-:W-:Y:S05]  /*0be0*/  BRA `(.L_x_75) ;  /* 0x0000000000107947 */ /* 0x000fea0003800000 */
.L_x_74:
[----:B-1----:R-:W-:Y:S01]  /*0bf0*/  FMUL.FTZ R19, R14, R3 ;  /* 0x000000030e137220 */ /* 0x002fe20000410000 */
[----:B------:R-:W-:-:S03]  /*0c00*/  FMUL.FTZ R3, R3, 0.5 ;  /* 0x3f00000003037820 */ /* 0x000fc60000410000 */
[----:B------:R-:W-:-:S04]  /*0c10*/  FFMA R2, -R19, R19, R14 ;  /* 0x0000001313027223 */ /* 0x000fc8000000010e */
[----:B------:R-:W-:-:S07]  /*0c20*/  FFMA R19, R2, R3, R19 ;  /* 0x0000000302137223 */ /* 0x000fce0000000013 */
.L_x_75:
[----:B------:R-:W-:Y:S05]  /*0c30*/  BSYNC.RECONVERGENT B1 ;  /* 0x0000000000017941 */ /* 0x000fea0003800200 */
.L_x_73:
[----:B------:R-:W-:Y:S01]  /*0c40*/  FMUL.RZ R3, R10, 0.15915493667125701904 ;  /* 0x3e22f9830a037820 */ /* 0x000fe2000040c000 */
[----:B------:R-:W-:Y:S01]  /*0c50*/  HFMA2 R14, -RZ, RZ, 0, 5.9604644775390625e-08 ;  /* 0x00000001ff0e7431 */ /* 0x000fe200000001ff */
[----:B------:R-:W-:Y:S02]  /*0c60*/  MOV R11, R23 ;  /* 0x00000017000b7202 */ /* 0x000fe40000000f00 */
[----:B------:R-:W0:Y:S01]  /*0c70*/  MUFU.SIN R2, R3 ;  /* 0x0000000300027308 */ /* 0x000e220000000400 */
[----:B------:R-:W-:-:S07]  /*0c80*/  MOV R9, R18 ;  /* 0x0000001200097202 */ /* 0x000fce0000000f00 */
[----:B------:R-:W1:Y:S01]  /*0c90*/  MUFU.COS R10, R3 ;  /* 0x00000003000a7308 */ /* 0x000e620000000000 */
[-C--:B0-----:R-:W-:Y:S01]  /*0ca0*/  FMUL R25, R2, R19.reuse ;  /* 0x0000001302197220 */ /* 0x081fe20000400000 */
[----:B-1----:R-:W-:Y:S01]  /*0cb0*/  FMUL R19, R10, R19 ;  /* 0x000000130a137220 */ /* 0x002fe20000400000 */
[----:B------:R-:W-:-:S07]  /*0cc0*/  MOV R10, R21 ;  /* 0x00000015000a7202 */ /* 0x000fce0000000f00 */
.L_x_72:
[----:B------:R-:W-:Y:S05]  /*0cd0*/  BSYNC.RECONVERGENT B0 ;  /* 0x0000000000007941 */ /* 0x000fea0003800200 */
.L_x_71:
[----:B------:R0:W-:Y:S02]  /*0ce0*/  STL [R0], R25 ;  /* 0x0000001900007387 */ /* 0x0001e40000100800 */
[----:B0-----:R-:W-:Y:S01]  /*0cf0*/  IADD3 R0, PT, PT, R0, 0x8, RZ ;  /* 0x0000000800007810 */ /* 0x001fe20007ffe0ff */
[----:B------:R-:W-:Y:S06]  /*0d00*/  BRA.U UP0, `(.L_x_76) ;  /* 0xfffffff500707547 */ /* 0x000fec000b83ffff */
[----:B------:R-:W0:Y:S02]  /*0d10*/  LDCU UR5, c[0x0][0x3ac] ;  /* 0x00007580ff0577ac */ /* 0x000e240008000800 */
[----:B0-----:R-:W-:-:S06]  /*0d20*/  ULOP3.LUT UR15, UR5, 0x7ffffffe, URZ, 0xc0, !UPT ;  /* 0x7ffffffe050f7892 */ /* 0x001fcc000f8ec0ff */
[----:B------:R-:W-:-:S07]  /*0d30*/  MOV R0, UR15 ;  /* 0x0000000f00007c02 */ /* 0x000fce0008000f00 */
.L_x_65:
[----:B------:R-:W-:-:S09]  /*0d40*/  ULOP3.LUT UP1, URZ, UR5, 0x1, URZ, 0xc0, !UPT ;  /* 0x0000000105ff7892 */ /* 0x000fd2000f82c0ff */
[----:B------:R-:W-:Y:S05]  /*0d50*/  BRA.U !UP1, `(.L_x_77) ;  /* 0x0000000509487547 */ /* 0x000fea000b800000 */
[----:B-----5:R-:W-:Y:S01]  /*0d60*/  ISETP.NE.AND P0, PT, R14, 0x1, PT ;  /* 0x000000010e00780c */ /* 0x020fe20003f05270 */
[----:B------:R-:W-:Y:S01]  /*0d70*/  BSSY.RECONVERGENT B0, `(.L_x_78) ;  /* 0x000004e000007945 */ /* 0x000fe20003800200 */
[----:B------:R-:W-:Y:S01]  /*0d80*/  HFMA2 R14, -RZ, RZ, 0, 0 ;  /* 0x00000000ff0e7431 */ /* 0x000fe200000001ff */
[----:B------:R-:W-:-:S10]  /*0d90*/  MOV R2, R19 ;  /* 0x0000001300027202 */ /* 0x000fd40000000f00 */
        /* <DEDUP_REMOVED lines=8> */
[----:B------:R-:W-:Y:S02]  /*0e20*/  LOP3.LUT R21, R3, R2, RZ, 0x3c, !PT ;  /* 0x0000000203157212 */ /* 0x000fe400078e3cff */
[----:B------:R-:W-:Y:S02]  /*0e30*/  MOV R3, 0x2f800000 ;  /* 0x2f80000000037802 */ /* 0x000fe40000000f00 */
[C---:B------:R-:W-:Y:S02]  /*0e40*/  IADD3 R2, PT, PT, R8.reuse, 0x587c5, R21 ;  /* 0x000587c508027810 */ /* 0x040fe40007ffe015 */
[----:B------:R-:W-:-:S02]  /*0e50*/  IADD3 R8, PT, PT, R8, 0xb0f8a, RZ ;  /* 0x000b0f8a08087810 */ /* 0x000fc40007ffe0ff */
        /* <DEDUP_REMOVED lines=25> */
[----:B------:R-:W-:Y:S01]  /*0ff0*/  LOP3.LUT R10, R3, R10, RZ, 0x3c, !PT ;  /* 0x0000000a030a7212 */ /* 0x000fe200078e3cff */
[----:B------:R-:W-:Y:S01]  /*1000*/  @P0 FFMA R9, R2, R19, +INF ;  /* 0x7f80000002090423 */ /* 0x000fe20000000013 */
[----:B------:R-:W-:Y:S02]  /*1010*/  SHF.L.U32 R3, R21, 0x4, RZ ;  /* 0x0000000415037819 */ /* 0x000fe400000006ff */
[----:B------:R-:W-:Y:S01]  /*1020*/  SHF.L.U32 R14, R10, 0x1, RZ ;  /* 0x000000010a0e7819 */ /* 0x000fe200000006ff */
[----:B------:R-:W-:Y:S01]  /*1030*/  FMUL R9, R9, -2 ;  /* 0xc000000009097820 */ /* 0x000fe20000400000 */
[----:B------:R-:W-:Y:S02]  /*1040*/  FSETP.NEU.AND P0, PT, R2, RZ, PT ;  /* 0x000000ff0200720b */ /* 0x000fe40003f0d000 */
[----:B------:R-:W-:Y:S02]  /*1050*/  LOP3.LUT R2, R10, R14, R3, 0x96, !PT ;  /* 0x0000000e0a027212 */ /* 0x000fe400078e9603 */
[----:B------:R-:W-:-:S02]  /*1060*/  FSEL R14, R9, +INF , P0 ;  /* 0x7f800000090e7808 */ /* 0x000fc40000000000 */
[----:B------:R-:W-:Y:S02]  /*1070*/  LOP3.LUT R23, R2, R21, RZ, 0x3c, !PT ;  /* 0x0000001502177212 */ /* 0x000fe400078e3cff */
[----:B------:R-:W-:Y:S01]  /*1080*/  IADD3 R9, PT, PT, R14, -0xd000000, RZ ;  /* 0xf30000000e097810 */ /* 0x000fe20007ffe0ff */
[----:B------:R0:W1:Y:S01]  /*1090*/  MUFU.RSQ R3, R14 ;  /* 0x0000000e00037308 */ /* 0x0000620000001400 */
[----:B------:R-:W-:Y:S02]  /*10a0*/  IADD3 R2, PT, PT, R8, R23, RZ ;  /* 0x0000001708027210 */ /* 0x000fe40007ffe0ff */
[----:B------:R-:W-:Y:S02]  /*10b0*/  ISETP.GT.U32.AND P0, PT, R9, 0x727fffff, PT ;  /* 0x727fffff0900780c */ /* 0x000fe40003f04070 */
[----:B------:R-:W-:Y:S02]  /*10c0*/  MOV R9, 0x30c90fdb ;  /* 0x30c90fdb00097802 */ /* 0x000fe40000000f00 */
[----:B------:R-:W-:-:S05]  /*10d0*/  I2FP.F32.U32 R2, R2 ;  /* 0x0000000200027245 */ /* 0x000fca0000201000 */
[----:B------:R-:W-:-:S04]  /*10e0*/  FFMA R10, R2, R9, 7.314590599882819788e-10 ;  /* 0x30490fdb020a7423 */ /* 0x000fc80000000009 */
[----:B0-----:R-:W-:Y:S05]  /*10f0*/  @!P0 BRA `(.L_x_81) ;  /* 0x0000000000108947 */ /* 0x001fea0003800000 */
[----:B------:R-:W-:Y:S02]  /*1100*/  MOV R2, R14 ;  /* 0x0000000e00027202 */ /* 0x000fe40000000f00 */
[----:B------:R-:W-:-:S07]  /*1110*/  MOV R9, 0x1130 ;  /* 0x0000113000097802 */ /* 0x000fce0000000f00 */
[----:B-1----:R-:W-:Y:S05]  /*1120*/  CALL.REL.NOINC `($__internal_2_$__cuda_sm20_sqrt_rn_f32_slowpath) ;  /* 0x0000002400447944 */ /* 0x002fea0003c00000 */
[----:B------:R-:W-:Y:S05]  /*1130*/  BRA `(.L_x_82) ;  /* 0x0000000000107947 */ /* 0x000fea0003800000 */
.L_x_81:
[----:B-1----:R-:W-:Y:S01]  /*1140*/  FMUL.FTZ R19, R14, R3 ;  /* 0x000000030e137220 */ /* 0x002fe20000410000 */
[----:B------:R-:W-:-:S03]  /*1150*/  FMUL.FTZ R3, R3, 0.5 ;  /* 0x3f00000003037820 */ /* 0x000fc60000410000 */
[----:B------:R-:W-:-:S04]  /*1160*/  FFMA R2, -R19, R19, R14 ;  /* 0x0000001313027223 */ /* 0x000fc8000000010e */
[----:B------:R-:W-:-:S07]  /*1170*/  FFMA R19, R2, R3, R19 ;  /* 0x0000000302137223 */ /* 0x000fce0000000013 */
.L_x_82:
[----:B------:R-:W-:Y:S05]  /*1180*/  BSYNC.RECONVERGENT B1 ;  /* 0x0000000000017941 */ /* 0x000fea0003800200 */
.L_x_80:
[----:B------:R-:W-:Y:S01]  /*1190*/  FMUL.RZ R18, R10, 0.15915493667125701904 ;  /* 0x3e22f9830a127820 */ /* 0x000fe2000040c000 */
[----:B------:R-:W-:Y:S01]  /*11a0*/  MOV R3, R13 ;  /* 0x0000000d00037202 */ /* 0x000fe20000000f00 */
[----:B------:R-:W-:Y:S01]  /*11b0*/  HFMA2 R14, -RZ, RZ, 0, 5.9604644775390625e-08 ;  /* 0x00000001ff0e7431 */ /* 0x000fe200000001ff */
[----:B------:R-:W-:Y:S01]  /*11c0*/  MOV R9, R11 ;  /* 0x0000000b00097202 */ /* 0x000fe20000000f00 */
        /* <DEDUP_REMOVED lines=8> */
.L_x_79:
[----:B------:R-:W-:Y:S05]  /*1250*/  BSYNC.RECONVERGENT B0 ;  /* 0x0000000000007941 */ /* 0x000fea0003800200 */
.L_x_78:
[----:B------:R-:W-:-:S05]  /*1260*/  LEA R3, R0, R1, 0x2 ;  /* 0x0000000100037211 */ /* 0x000fca00078e10ff */
[----:B------:R0:W-:Y:S02]  /*1270*/  STL [R3], R2 ;  /* 0x0000000203007387 */ /* 0x0001e40000100800 */
.L_x_77:
[----:B------:R-:W1:Y:S01]  /*1280*/  LDCU UR5, c[0x0][0x3ac] ;  /* 0x00007580ff0577ac */ /* 0x000e620008000800 */
[----:B------:R-:W-:Y:S01]  /*1290*/  HFMA2 R25, -RZ, RZ, 0, 0 ;  /* 0x00000000ff197431 */ /* 0x000fe200000001ff */
[----:B------:R-:W2:Y:S01]  /*12a0*/  LDCU UR15, c[0x0][0x398] ;  /* 0x00007300ff0f77ac */ /* 0x000ea20008000800 */
[----:B-1----:R-:W-:-:S03]  /*12b0*/  UISETP.GE.U32.AND UP0, UPT, UR5, 0x8, UPT ;  /* 0x000000080500788c */ /* 0x002fc6000bf06070 */
[----:B------:R-:W-:Y:S01]  /*12c0*/  UMOV UR5, URZ ;  /* 0x000000ff00057c82 */ /* 0x000fe20008000000 */
[----:B--2---:R-:W-:-:S05]  /*12d0*/  MOV R0, UR15 ;  /* 0x0000000f00007c02 */ /* 0x004fca0008000f00 */
[----:B------:R-:W-:Y:S05]  /*12e0*/  BRA.U !UP0, `(.L_x_83) ;  /* 0x0000000508a07547 */ /* 0x000fea000b800000 */
[----:B------:R-:W-:Y:S01]  /*12f0*/  MOV R25, RZ ;  /* 0x000000ff00197202 */ /* 0x000fe20000000f00 */
[----:B------:R-:W1:Y:S01]  /*1300*/  LDCU UR16, c[0x0][0x3b8] ;  /* 0x00007700ff1077ac */ /* 0x000e620008000800 */
[----:B------:R-:W-:Y:S01]  /*1310*/  MOV R0, UR15 ;  /* 0x0000000f00007c02 */ /* 0x000fe20008000f00 */
[----:B------:R-:W-:-:S06]  /*1320*/  UMOV UR5, URZ ;  /* 0x000000ff00057c82 */ /* 0x000fcc0008000000 */
.L_x_84:
[----:B------:R-:W-:Y:S01]  /*1330*/  ULEA UR15, UR5, UR17, 0x2 ;  /* 0x00000011050f7291 */ /* 0x000fe2000f8e10ff */
[----:B------:R-:W1:Y:S08]  /*1340*/  LDC R24, c[0x0][0x3b4] ;  /* 0x0000ed00ff187b82 */ /* 0x000e700000000800 */
[----:B------:R-:W1:Y:S04]  /*1350*/  LDL.64 R20, [UR15] ;  /* 0x0000000fff147983 */ /* 0x000e680008100a00 */
[----:B0-----:R-:W2:Y:S01]  /*1360*/  LDL.64 R2, [UR15+0x8] ;  /* 0x0000080fff027983 */ /* 0x001ea20008100a00 */
[----:B------:R-:W-:Y:S01]  /*1370*/  HFMA2 R18, -RZ, RZ, 0.96630859375, -0.0022525787353515625 ;  /* 0x3bbb989dff127431 */ /* 0x000fe200000001ff */
[----:B------:R-:W-:Y:S01]  /*1380*/  MOV R26, 0x437c0000 ;  /* 0x437c0000001a7802 */ /* 0x000fe20000000f00 */
[--C-:B-1----:R-:W-:Y:S01]  /*1390*/  FFMA R29, R20, UR16, R24.reuse ;  /* 0x00000010141d7c23 */ /* 0x102fe20008000018 */
[----:B------:R-:W-:-:S03]  /*13a0*/  FFMA R21, R21, UR16, R24 ;  /* 0x0000001015157c23 */ /* 0x000fc60008000018 */
[-C--:B------:R-:W-:Y:S01]  /*13b0*/  FFMA.SAT R23, R29, R18.reuse, 0.5 ;  /* 0x3f0000001d177423 */ /* 0x080fe20000002012 */
[----:B------:R-:W-:-:S03]  /*13c0*/  FFMA.SAT R27, R21, R18, 0.5 ;  /* 0x3f000000151b7423 */ /* 0x000fc60000002012 */
[-C--:B------:R-:W-:Y:S01]  /*13d0*/  FFMA.RM R20, R23, R26.reuse, 12582913 ;  /* 0x4b40000117147423 */ /* 0x080fe2000000401a */
[----:B------:R-:W-:-:S03]  /*13e0*/  FFMA.RM R27, R27, R26, 12582913 ;  /* 0x4b4000011b1b7423 */ /* 0x000fc6000000401a */
[C---:B------:R-:W-:Y:S01]  /*13f0*/  FADD R22, R20.reuse, -12583039 ;  /* 0xcb40007f14167421 */ /* 0x040fe20000000000 */
[----:B------:R-:W-:-:S03]  /*1400*/  SHF.L.U32 R20, R20, 0x17, RZ ;  /* 0x0000001714147819 */ /* 0x000fc600000006ff */
[----:B------:R-:W-:-:S04]  /*1410*/  FFMA R22, R29, 1.4426950216293334961, -R22 ;  /* 0x3fb8aa3b1d167823 */ /* 0x000fc80000000816 */
[----:B------:R-:W-:Y:S01]  /*1420*/  FFMA R29, R29, 1.925963033500011079e-08, R22 ;  /* 0x32a570601d1d7823 */ /* 0x000fe20000000016 */
[----:B------:R-:W-:-:S04]  /*1430*/  FADD R22, R27, -12583039 ;  /* 0xcb40007f1b167421 */ /* 0x000fc80000000000 */
[C---:B------:R-:W-:Y:S01]  /*1440*/  FFMA R22, R21.reuse, 1.4426950216293334961, -R22 ;  /* 0x3fb8aa3b15167823 */ /* 0x040fe20000000816 */
[----:B------:R-:W0:Y:S03]  /*1450*/  MUFU.EX2 R29, R29 ;  /* 0x0000001d001d7308 */ /* 0x000e260000000800 */
[----:B------:R-:W-:Y:S02]  /*1460*/  FFMA R28, R21, 1.925963033500011079e-08, R22 ;  /* 0x32a57060151c7823 */ /* 0x000fe40000000016 */
[----:B------:R-:W3:Y:S01]  /*1470*/  LDL.64 R22, [UR15+0x18] ;  /* 0x0000180fff167983 */ /* 0x000ee20008100a00 */
[----:B0-----:R-:W-:-:S03]  /*1480*/  FMUL R29, R20, R29 ;  /* 0x0000001d141d7220 */ /* 0x001fc60000400000 */
[----:B------:R-:W4:Y:S01]  /*1490*/  LDL.64 R20, [UR15+0x10] ;  /* 0x0000100fff147983 */ /* 0x000f220008100a00 */
[----:B------:R-:W0:Y:S01]  /*14a0*/  MUFU.EX2 R28, R28 ;  /* 0x0000001c001c7308 */ /* 0x000e220000000800 */
[----:B------:R-:W-:Y:S01]  /*14b0*/  SHF.L.U32 R27, R27, 0x17, RZ ;  /* 0x000000171b1b7819 */ /* 0x000fe200000006ff */
[----:B------:R-:W-:-:S04]  /*14c0*/  FMUL R0, R29, R0 ;  /* 0x000000001d007220 */ /* 0x000fc80000400000 */
[----:B------:R-:W-:Y:S01]  /*14d0*/  FADD R25, R0, R25 ;  /* 0x0000001900197221 */ /* 0x000fe20000000000 */
[----:B0-----:R-:W-:-:S04]  /*14e0*/  FMUL R27, R27, R28 ;  /* 0x0000001c1b1b7220 */ /* 0x001fc80000400000 */
[----:B------:R-:W-:Y:S01]  /*14f0*/  FMUL R0, R0, R27 ;  /* 0x0000001b00007220 */ /* 0x000fe20000400000 */
[----:B--2---:R-:W-:-:S04]  /*1500*/  FFMA R27, R2, UR16, R24 ;  /* 0x00000010021b7c23 */ /* 0x004fc80008000018 */
[----:B------:R-:W-:-:S04]  /*1510*/  FFMA.SAT R29, R27, R18, 0.5 ;  /* 0x3f0000001b1d7423 */ /* 0x000fc80000002012 */
[----:B------:R-:W-:-:S04]  /*1520*/  FFMA.RM R2, R29, R26, 12582913 ;  /* 0x4b4000011d027423 */ /* 0x000fc8000000401a */
[----:B------:R-:W-:-:S04]  /*1530*/  FADD R29, R2, -12583039 ;  /* 0xcb40007f021d7421 */ /* 0x000fc80000000000 */
[----:B------:R-:W-:-:S04]  /*1540*/  FFMA R29, R27, 1.4426950216293334961, -R29 ;  /* 0x3fb8aa3b1b1d7823 */ /* 0x000fc8000000081d */
[----:B------:R-:W-:Y:S01]  /*1550*/  FFMA R27, R27, 1.925963033500011079e-08, R29 ;  /* 0x32a570601b1b7823 */ /* 0x000fe2000000001d */
[----:B------:R-:W-:-:S04]  /*1560*/  FFMA R29, R3, UR16, R24 ;  /* 0x00000010031d7c23 */ /* 0x000fc80008000018 */
[----:B------:R-:W-:-:S04]  /*1570*/  FFMA.SAT R3, R29, R18, 0.5 ;  /* 0x3f0000001d037423 */ /* 0x000fc80000002012 */
[----:B------:R-:W-:-:S04]  /*1580*/  FFMA.RM R3, R3, R26, 12582913 ;  /* 0x4b40000103037423 */ /* 0x000fc8000000401a */
[----:B------:R-:W-:-:S04]  /*1590*/  FADD R28, R3, -12583039 ;  /* 0xcb40007f031c7421 */ /* 0x000fc80000000000 */
[C---:B------:R-:W-:Y:S01]  /*15a0*/  FFMA R28, R29.reuse, 1.4426950216293334961, -R28 ;  /* 0x3fb8aa3b1d1c7823 */ /* 0x040fe2000000081c */
[----:B------:R-:W0:Y:S03]  /*15b0*/  MUFU.EX2 R27, R27 ;  /* 0x0000001b001b7308 */ /* 0x000e260000000800 */
[----:B------:R-:W-:-:S06]  /*15c0*/  FFMA R28, R29, 1.925963033500011079e-08, R28 ;  /* 0x32a570601d1c7823 */ /* 0x000fcc000000001c */
[----:B------:R-:W1:Y:S01]  /*15d0*/  MUFU.EX2 R28, R28 ;  /* 0x0000001c001c7308 */ /* 0x000e620000000800 */
[----:B------:R-:W-:Y:S02]  /*15e0*/  SHF.L.U32 R2, R2, 0x17, RZ ;  /* 0x0000001702027819 */ /* 0x000fe400000006ff */
[----:B------:R-:W-:Y:S01]  /*15f0*/  SHF.L.U32 R3, R3, 0x17, RZ ;  /* 0x0000001703037819 */ /* 0x000fe200000006ff */
[----:B------:R-:W-:Y:S02]  /*1600*/  FADD R25, R25, R0 ;  /* 0x0000000019197221 */ /* 0x000fe40000000000 */
[----:B0-----:R-:W-:-:S04]  /*1610*/  FMUL R2, R2, R27 ;  /* 0x0000001b02027220 */ /* 0x001fc80000400000 */
[----:B------:R-:W-:Y:S01]  /*1620*/  FMUL R2, R0, R2 ;  /* 0x0000000200027220 */ /* 0x000fe20000400000 */
[----:B-1----:R-:W-:-:S03]  /*1630*/  FMUL R3, R3, R28 ;  /* 0x0000001c03037220 */ /* 0x002fc60000400000 */
[----:B------:R-:W-:Y:S01]  /*1640*/  FADD R0, R25, R2 ;  /* 0x0000000219007221 */ /* 0x000fe20000000000 */
[----:B------:R-:W-:-:S04]  /*1650*/  FMUL R3, R2, R3 ;  /* 0x0000000302037220 */ /* 0x000fc80000400000 */
[----:B------:R-:W-:Y:S01]  /*1660*/  FADD R0, R0, R3 ;  /* 0x0000000300007221 */ /* 0x000fe20000000000 */
[----:B------:R-:W-:-:S04]  /*1670*/  UIADD3 UR5, UPT, UPT, UR5, 0x8, URZ ;  /* 0x0000000805057890 */ /* 0x000fc8000fffe0ff */
[----:B------:R-:W-:Y:S01]  /*1680*/  UISETP.NE.AND UP2, UPT, UR5, UR6, UPT ;  /* 0x000000060500728c */ /* 0x000fe2000bf45270 */
[----:B----4-:R-:W-:-:S04]  /*1690*/  FFMA R29, R20, UR16, R24 ;  /* 0x00000010141d7c23 */ /* 0x010fc80008000018 */
[----:B------:R-:W-:-:S04]  /*16a0*/  FFMA.SAT R20, R29, R18, 0.5 ;  /* 0x3f0000001d147423 */ /* 0x000fc80000002012 */
[----:B------:R-:W-:Y:S01]  /*16b0*/  FFMA.RM R20, R20, R26, 12582913 ;  /* 0x4b40000114147423 */ /* 0x000fe2000000401a */
[----:B------:R-:W-:-:S03]  /*16c0*/  FFMA R21, R21, UR16, R24 ;  /* 0x0000001015157c23 */ /* 0x000fc60008000018 */
[----:B------:R-:W-:Y:S01]  /*16d0*/  FADD R2, R20, -12583039 ;  /* 0xcb40007f14027421 */ /* 0x000fe20000000000 */
[----:B------:R-:W-:-:S03]  /*16e0*/  FFMA.SAT R25, R21, R18, 0.5 ;  /* 0x3f00000015197423 */ /* 0x000fc60000002012 */
[----:B------:R-:W-:-:S04]  /*16f0*/  FFMA R2, R29, 1.4426950216293334961, -R2 ;  /* 0x3fb8aa3b1d027823 */ /* 0x000fc80000000802 */
[----:B------:R-:W-:Y:S01]  /*1700*/  FFMA R29, R29, 1.925963033500011079e-08, R2 ;  /* 0x32a570601d1d7823 */ /* 0x000fe20000000002 */
[----:B------:R-:W-:Y:S01]  /*1710*/  FFMA.RM R2, R25, R26, 12582913 ;  /* 0x4b40000119027423 */ /* 0x000fe2000000401a */
[----:B---3--:R-:W-:-:S04]  /*1720*/  FFMA R25, R22, UR16, R24 ;  /* 0x0000001016197c23 */ /* 0x008fc80008000018 */
[----:B------:R-:W-:Y:S01]  /*1730*/  FFMA.SAT R27, R25, R18, 0.5 ;  /* 0x3f000000191b7423 */ /* 0x000fe20000002012 */
[----:B------:R-:W-:Y:S01]  /*1740*/  FADD R28, R2, -12583039 ;  /* 0xcb40007f021c7421 */ /* 0x000fe20000000000 */
[----:B------:R-:W-:Y:S02]  /*1750*/  FFMA R23, R23, UR16, R24 ;  /* 0x0000001017177c23 */ /* 0x000fe40008000018 */
[----:B------:R-:W-:Y:S01]  /*1760*/  FFMA.RM R22, R27, R26, 12582913 ;  /* 0x4b4000011b167423 */ /* 0x000fe2000000401a */
[----:B------:R-:W-:Y:S01]  /*1770*/  FFMA R28, R21, 1.4426950216293334961, -R28 ;  /* 0x3fb8aa3b151c7823 */ /* 0x000fe2000000081c */
[----:B------:R-:W-:Y:S02]  /*1780*/  FFMA.SAT R27, R23, R18, 0.5 ;  /* 0x3f000000171b7423 */ /* 0x000fe40000002012 */
[----:B------:R-:W-:Y:S01]  /*1790*/  FADD R24, R22, -12583039 ;  /* 0xcb40007f16187421 */ /* 0x000fe20000000000 */
[----:B------:R-:W-:Y:S01]  /*17a0*/  FFMA R21, R21, 1.925963033500011079e-08, R28 ;  /* 0x32a5706015157823 */ /* 0x000fe2000000001c */
[----:B------:R-:W-:-:S02]  /*17b0*/  FFMA.RM R26, R27, R26, 12582913 ;  /* 0x4b4000011b1a7423 */ /* 0x000fc4000000401a */
[C---:B------:R-:W-:Y:S01]  /*17c0*/  FFMA R24, R25.reuse, 1.4426950216293334961, -R24 ;  /* 0x3fb8aa3b19187823 */ /* 0x040fe20000000818 */
[----:B------:R-:W0:Y:S03]  /*17d0*/  MUFU.EX2 R29, R29 ;  /* 0x0000001d001d7308 */ /* 0x000e260000000800 */
[----:B------:R-:W-:Y:S01]  /*17e0*/  FFMA R18, R25, 1.925963033500011079e-08, R24 ;  /* 0x32a5706019127823 */ /* 0x000fe20000000018 */
[----:B------:R-:W-:-:S04]  /*17f0*/  FADD R24, R26, -12583039 ;  /* 0xcb40007f1a187421 */ /* 0x000fc80000000000 */
[----:B------:R-:W1:Y:S01]  /*1800*/  MUFU.EX2 R21, R21 ;  /* 0x0000001500157308 */ /* 0x000e620000000800 */
[----:B------:R-:W-:Y:S01]  /*1810*/  FFMA R24, R23, 1.4426950216293334961, -R24 ;  /* 0x3fb8aa3b17187823 */ /* 0x000fe20000000818 */
[----:B------:R-:W-:-:S03]  /*1820*/  SHF.L.U32 R20, R20, 0x17, RZ ;  /* 0x0000001714147819 */ /* 0x000fc600000006ff */
[----:B------:R-:W-:-:S03]  /*1830*/  FFMA R25, R23, 1.925963033500011079e-08, R24 ;  /* 0x32a5706017197823 */ /* 0x000fc60000000018 */
[----:B------:R-:W2:Y:S01]  /*1840*/  MUFU.EX2 R18, R18 ;  /* 0x0000001200127308 */ /* 0x000ea20000000800 */
[----:B------:R-:W-:Y:S01]  /*1850*/  SHF.L.U32 R24, R2, 0x17, RZ ;  /* 0x0000001702187819 */ /* 0x000fe200000006ff */
[----:B0-----:R-:W-:-:S06]  /*1860*/  FMUL R20, R20, R29 ;  /* 0x0000001d14147220 */ /* 0x001fcc0000400000 */
[----:B------:R-:W0:Y:S01]  /*1870*/  MUFU.EX2 R2, R25 ;  /* 0x0000001900027308 */ /* 0x000e220000000800 */
[----:B------:R-:W-:Y:S01]  /*1880*/  FMUL R3, R3, R20 ;  /* 0x0000001403037220 */ /* 0x000fe20000400000 */
[----:B-1----:R-:W-:Y:S01]  /*1890*/  FMUL R24, R24, R21 ;  /* 0x0000001518187220 */ /* 0x002fe20000400000 */
[----:B------:R-:W-:Y:S02]  /*18a0*/  SHF.L.U32 R23, R22, 0x17, RZ ;  /* 0x0000001716177819 */ /* 0x000fe400000006ff */
[----:B------:R-:W-:Y:S01]  /*18b0*/  FADD R0, R0, R3 ;  /* 0x0000000300007221 */ /* 0x000fe20000000000 */
[----:B------:R-:W-:Y:S01]  /*18c0*/  FMUL R3, R3, R24 ;  /* 0x0000001803037220 */ /* 0x000fe20000400000 */
[----:B------:R-:W-:Y:S01]  /*18d0*/  SHF.L.U32 R21, R26, 0x17, RZ ;  /* 0x000000171a157819 */ /* 0x000fe200000006ff */
[----:B--2---:R-:W-:Y:S02]  /*18e0*/  FMUL R20, R23, R18 ;  /* 0x0000001217147220 */ /* 0x004fe40000400000 */
[----:B------:R-:W-:-:S02]  /*18f0*/  FADD R0, R0, R3 ;  /* 0x0000000300007221 */ /* 0x000fc40000000000 */
[----:B------:R-:W-:Y:S01]  /*1900*/  FMUL R3, R3, R20 ;  /* 0x0000001403037220 */ /* 0x000fe20000400000 */
[----:B0-----:R-:W-:-:S03]  /*1910*/  FMUL R2, R21, R2 ;  /* 0x0000000215027220 */ /* 0x001fc60000400000 */
[----:B------:R-:W-:Y:S01]  /*1920*/  FADD R25, R0, R3 ;  /* 0x0000000300197221 */ /* 0x000fe20000000000 */
[----:B------:R-:W-:-:S04]  /*1930*/  FMUL R0, R3, R2 ;  /* 0x0000000203007220 */ /* 0x000fc80000400000 */
[----:B------:R-:W-:Y:S01]  /*1940*/  FADD R25, R25, R0 ;  /* 0x0000000019197221 */ /* 0x000fe20000000000 */
[----:B------:R-:W-:Y:S06]  /*1950*/  BRA.U UP2, `(.L_x_84) ;  /* 0xfffffff902747547 */ /* 0x000fec000b83ffff */
[----:B------:R-:W-:-:S05]  /*1960*/  UMOV UR5, UR6 ;  /* 0x0000000600057c82 */ /* 0x000fca0008000000 */
.L_x_83:
[----:B------:R-:W-:-:S09]  /*1970*/  UISETP.NE.AND UP2, UPT, UR11, URZ, UPT ;  /* 0x000000ff0b00728c */ /* 0x000fd2000bf45270 */
[----:B------:R-:W-:Y:S05]  /*1980*/  BRA.U !UP2, `(.L_x_85) ;  /* 0x000000050aa07547 */ /* 0x000fea000b800000 */
[----:B------:R-:W-:Y:S02]  /*1990*/  UISETP.GE.U32.AND UP3, UPT, UR12, 0x3, UPT ;  /* 0x000000030c00788c */ /* 0x000fe4000bf66070 */
[----:B------:R-:W-:-:S07]  /*19a0*/  UISETP.NE.AND UP4, UPT, UR13, URZ, UPT ;  /* 0x000000ff0d00728c */ /* 0x000fce000bf85270 */
[----:B------:R-:W-:Y:S05]  /*19b0*/  BRA.U !UP3, `(.L_x_86) ;  /* 0x000000010bd07547 */ /* 0x000fea000b800000 */
[----:B------:R-:W-:Y:S01]  /*19c0*/  ULEA UR15, UR5, UR17, 0x2 ;  /* 0x00000011050f7291 */ /* 0x000fe2000f8e10ff */
[----:B------:R-:W1:Y:S08]  /*19d0*/  LDC R26, c[0x0][0x3b4] ;  /* 0x0000ed00ff1a7b82 */ /* 0x000e700000000800 */
[----:B0-----:R-:W1:Y:S04]  /*19e0*/  LDL.64 R2, [UR15] ;  /* 0x0000000fff027983 */ /* 0x001e680008100a00 */
[----:B------:R-:W2:Y:S01]  /*19f0*/  LDL.64 R20, [UR15+0x8] ;  /* 0x0000080fff147983 */ /* 0x000ea20008100a00 */
[----:B------:R-:W1:Y:S01]  /*1a00*/  LDCU UR15, c[0x0][0x3b8] ;  /* 0x00007700ff0f77ac */ /* 0x000e620008000800 */
[----:B------:R-:W-:Y:S01]  /*1a10*/  HFMA2 R18, -RZ, RZ, 0.96630859375, -0.0022525787353515625 ;  /* 0x3bbb989dff127431 */ /* 0x000fe200000001ff */
[----:B------:R-:W-:Y:S01]  /*1a20*/  MOV R22, 0x437c0000 ;  /* 0x437c000000167802 */ /* 0x000fe20000000f00 */
[----:B------:R-:W-:Y:S01]  /*1a30*/  UIADD3 UR5, UPT, UPT, UR5, 0x4, URZ ;  /* 0x0000000405057890 */ /* 0x000fe2000fffe0ff */
[----:B-1----:R-:W-:-:S04]  /*1a40*/  FFMA R27, R2, UR15, R26 ;  /* 0x0000000f021b7c23 */ /* 0x002fc8000800001a */
[----:B------:R-:W-:Y:S01]  /*1a50*/  FFMA.SAT R23, R27, R18, 0.5 ;  /* 0x3f0000001b177423 */ /* 0x000fe20000002012 */
[----:B--2---:R-:W-:-:S03]  /*1a60*/  FFMA R21, R21, UR15, R26 ;  /* 0x0000000f15157c23 */ /* 0x004fc6000800001a */
[----:B------:R-:W-:Y:S01]  /*1a70*/  FFMA.RM R2, R23, R22, 12582913 ;  /* 0x4b40000117027423 */ /* 0x000fe20000004016 */
[----:B------:R-:W-:-:S03]  /*1a80*/  FFMA R23, R3, UR15, R26 ;  /* 0x0000000f03177c23 */ /* 0x000fc6000800001a */
[----:B------:R-:W-:Y:S01]  /*1a90*/  FADD R24, R2, -12583039 ;  /* 0xcb40007f02187421 */ /* 0x000fe20000000000 */
[----:B------:R-:W-:-:S03]  /*1aa0*/  FFMA.SAT R3, R23, R18, 0.5 ;  /* 0x3f00000017037423 */ /* 0x000fc60000002012 */
[----:B------:R-:W-:Y:S01]  /*1ab0*/  FFMA R24, R27, 1.4426950216293334961, -R24 ;  /* 0x3fb8aa3b1b187823 */ /* 0x000fe20000000818 */
[----:B------:R-:W-:-:S03]  /*1ac0*/  FFMA.RM R3, R3, R22, 12582913 ;  /* 0x4b40000103037423 */ /* 0x000fc60000004016 */
[----:B------:R-:W-:Y:S01]  /*1ad0*/  FFMA R24, R27, 1.925963033500011079e-08, R24 ;  /* 0x32a570601b187823 */ /* 0x000fe20000000018 */
[----:B------:R-:W-:Y:S01]  /*1ae0*/  FFMA R27, R20, UR15, R26 ;  /* 0x0000000f141b7c23 */ /* 0x000fe2000800001a */
[----:B------:R-:W-:Y:S01]  /*1af0*/  FADD R28, R3, -12583039 ;  /* 0xcb40007f031c7421 */ /* 0x000fe20000000000 */
[-C--:B------:R-:W-:Y:S02]  /*1b00*/  FFMA.SAT R20, R21, R18.reuse, 0.5 ;  /* 0x3f00000015147423 */ /* 0x080fe40000002012 */
[----:B------:R-:W-:Y:S01]  /*1b10*/  FFMA.SAT R29, R27, R18, 0.5 ;  /* 0x3f0000001b1d7423 */ /* 0x000fe20000002012 */
[----:B------:R-:W-:Y:S01]  /*1b20*/  FFMA R28, R23, 1.4426950216293334961, -R28 ;  /* 0x3fb8aa3b171c7823 */ /* 0x000fe2000000081c */
[----:B------:R-:W0:Y:S02]  /*1b30*/  MUFU.EX2 R24, R24 ;  /* 0x0000001800187308 */ /* 0x000e240000000800 */
[-C--:B------:R-:W-:Y:S01]  /*1b40*/  FFMA.RM R18, R29, R22.reuse, 12582913 ;  /* 0x4b4000011d127423 */ /* 0x080fe20000004016 */
[----:B------:R-:W-:Y:S01]  /*1b50*/  FFMA.RM R22, R20, R22, 12582913 ;  /* 0x4b40000114167423 */ /* 0x000fe20000004016 */
[----:B------:R-:W-:-:S02]  /*1b60*/  FFMA R23, R23, 1.925963033500011079e-08, R28 ;  /* 0x32a5706017177823 */ /* 0x000fc4000000001c */
[----:B------:R-:W-:Y:S01]  /*1b70*/  FADD R20, R18, -12583039 ;  /* 0xcb40007f12147421 */ /* 0x000fe20000000000 */
[----:B------:R-:W-:-:S03]  /*1b80*/  FADD R26, R22, -12583039 ;  /* 0xcb40007f161a7421 */ /* 0x000fc60000000000 */
[----:B------:R-:W-:Y:S01]  /*1b90*/  FFMA R20, R27, 1.4426950216293334961, -R20 ;  /* 0x3fb8aa3b1b147823 */ /* 0x000fe20000000814 */
[----:B------:R-:W1:Y:S01]  /*1ba0*/  MUFU.EX2 R23, R23 ;  /* 0x0000001700177308 */ /* 0x000e620000000800 */
[----:B------:R-:W-:Y:S02]  /*1bb0*/  FFMA R26, R21, 1.4426950216293334961, -R26 ;  /* 0x3fb8aa3b151a7823 */ /* 0x000fe4000000081a */
[----:B------:R-:W-:Y:S01]  /*1bc0*/  FFMA R20, R27, 1.925963033500011079e-08, R20 ;  /* 0x32a570601b147823 */ /* 0x000fe20000000014 */
[----:B------:R-:W-:Y:S01]  /*1bd0*/  SHF.L.U32 R27, R2, 0x17, RZ ;  /* 0x00000017021b7819 */ /* 0x000fe200000006ff */
[----:B------:R-:W-:Y:S01]  /*1be0*/  FFMA R2, R21, 1.925963033500011079e-08, R26 ;  /* 0x32a5706015027823 */ /* 0x000fe2000000001a */
[----:B------:R-:W-:-:S03]  /*1bf0*/  SHF.L.U32 R21, R18, 0x17, RZ ;  /* 0x0000001712157819 */ /* 0x000fc600000006ff */
[----:B------:R-:W2:Y:S01]  /*1c00*/  MUFU.EX2 R20, R20 ;  /* 0x0000001400147308 */ /* 0x000ea20000000800 */
[----:B0-----:R-:W-:Y:S01]  /*1c10*/  FMUL R27, R27, R24 ;  /* 0x000000181b1b7220 */ /* 0x001fe20000400000 */
[----:B------:R-:W-:-:S03]  /*1c20*/  SHF.L.U32 R24, R3, 0x17, RZ ;  /* 0x0000001703187819 */ /* 0x000fc600000006ff */
[----:B------:R-:W-:-:S03]  /*1c30*/  FMUL R0, R0, R27 ;  /* 0x0000001b00007220 */ /* 0x000fc60000400000 */
[----:B------:R-:W0:Y:S01]  /*1c40*/  MUFU.EX2 R2, R2 ;  /* 0x0000000200027308 */ /* 0x000e220000000800 */
[----:B-1----:R-:W-:Y:S01]  /*1c50*/  FMUL R3, R24, R23 ;  /* 0x0000001718037220 */ /* 0x002fe20000400000 */
[----:B------:R-:W-:-:S03]  /*1c60*/  FADD R25, R25, R0 ;  /* 0x0000000019197221 */ /* 0x000fc60000000000 */
[----:B------:R-:W-:Y:S01]  /*1c70*/  FMUL R0, R0, R3 ;  /* 0x0000000300007220 */ /* 0x000fe20000400000 */
[----:B------:R-:W-:Y:S01]  /*1c80*/  SHF.L.U32 R3, R22, 0x17, RZ ;  /* 0x0000001716037819 */ /* 0x000fe200000006ff */
[----:B--2---:R-:W-:Y:S02]  /*1c90*/  FMUL R21, R21, R20 ;  /* 0x0000001415157220 */ /* 0x004fe40000400000 */
[----:B------:R-:W-:Y:S02]  /*1ca0*/  FADD R25, R25, R0 ;  /* 0x0000000019197221 */ /* 0x000fe40000000000 */
[----:B------:R-:W-:Y:S01]  /*1cb0*/  FMUL R0, R0, R21 ;  /* 0x0000001500007220 */ /* 0x000fe20000400000 */
[----:B0-----:R-:W-:-:S03]  /*1cc0*/  FMUL R3, R3, R2 ;  /* 0x0000000203037220 */ /* 0x001fc60000400000 */
[----:B------:R-:W-:Y:S01]  /*1cd0*/  FADD R25, R25, R0 ;  /* 0x0000000019197221 */ /* 0x000fe20000000000 */
[----:B------:R-:W-:-:S04]  /*1ce0*/  FMUL R0, R0, R3 ;  /* 0x0000000300007220 */ /* 0x000fc80000400000 */
[----:B------:R-:W-:-:S07]  /*1cf0*/  FADD R25, R25, R0 ;  /* 0x0000000019197221 */ /* 0x000fce0000000000 */
.L_x_86:
[----:B------:R-:W-:Y:S05]  /*1d00*/  BRA.U !UP4, `(.L_x_85) ;  /* 0x000000010cc07547 */ /* 0x000fea000b800000 */
[----:B------:R-:W-:-:S09]  /*1d10*/  UISETP.NE.AND UP3, UPT, UR14, URZ, UPT ;  /* 0x000000ff0e00728c */ /* 0x000fd2000bf65270 */
[----:B------:R-:W-:Y:S05]  /*1d20*/  BRA.U !UP3, `(.L_x_87) ;  /* 0x000000010b747547 */ /* 0x000fea000b800000 */
[----:B------:R-:W-:Y:S01]  /*1d30*/  ULEA UR15, UR5, UR17, 0x2 ;  /* 0x00000011050f7291 */ /* 0x000fe2000f8e10ff */
[----:B------:R-:W1:Y:S08]  /*1d40*/  LDC R18, c[0x0][0x3b4] ;  /* 0x0000ed00ff127b82 */ /* 0x000e700000000800 */
[----:B0-----:R-:W1:Y:S01]  /*1d50*/  LDL.64 R2, [UR15] ;  /* 0x0000000fff027983 */ /* 0x001e620008100a00 */
[----:B------:R-:W-:Y:S01]  /*1d60*/  HFMA2 R20, -RZ, RZ, 0.96630859375, -0.0022525787353515625 ;  /* 0x3bbb989dff147431 */ /* 0x000fe200000001ff */
[----:B------:R-:W1:Y:S01]  /*1d70*/  LDCU UR15, c[0x0][0x3b8] ;  /* 0x00007700ff0f77ac */ /* 0x000e620008000800 */
[----:B------:R-:W-:Y:S01]  /*1d80*/  MOV R22, 0x437c0000 ;  /* 0x437c000000167802 */ /* 0x000fe20000000f00 */
[----:B------:R-:W-:Y:S01]  /*1d90*/  UIADD3 UR5, UPT, UPT, UR5, 0x2, URZ ;  /* 0x0000000205057890 */ /* 0x000fe2000fffe0ff */
[--C-:B-1----:R-:W-:Y:S01]  /*1da0*/  FFMA R2, R2, UR15, R18.reuse ;  /* 0x0000000f02027c23 */ /* 0x102fe20008000012 */
[----:B------:R-:W-:-:S03]  /*1db0*/  FFMA R3, R3, UR15, R18 ;  /* 0x0000000f03037c23 */ /* 0x000fc60008000012 */
[-C--:B------:R-:W-:Y:S01]  /*1dc0*/  FFMA.SAT R21, R2, R20.reuse, 0.5 ;  /* 0x3f00000002157423 */ /* 0x080fe20000002014 */
[----:B------:R-:W-:-:S03]  /*1dd0*/  FFMA.SAT R23, R3, R20, 0.5 ;  /* 0x3f00000003177423 */ /* 0x000fc60000002014 */
[-C--:B------:R-:W-:Y:S01]  /*1de0*/  FFMA.RM R18, R21, R22.reuse, 12582913 ;  /* 0x4b40000115127423 */ /* 0x080fe20000004016 */
[----:B------:R-:W-:-:S03]  /*1df0*/  FFMA.RM R20, R23, R22, 12582913 ;  /* 0x4b40000117147423 */ /* 0x000fc60000004016 */
[----:B------:R-:W-:Y:S01]  /*1e00*/  FADD R21, R18, -12583039 ;  /* 0xcb40007f12157421 */ /* 0x000fe20000000000 */
[----:B------:R-:W-:Y:S01]  /*1e10*/  FADD R22, R20, -12583039 ;  /* 0xcb40007f14167421 */ /* 0x000fe20000000000 */
[----:B------:R-:W-:Y:S02]  /*1e20*/  SHF.L.U32 R18, R18, 0x17, RZ ;  /* 0x0000001712127819 */ /* 0x000fe400000006ff */
[----:B------:R-:W-:Y:S01]  /*1e30*/  FFMA R21, R2, 1.4426950216293334961, -R21 ;  /* 0x3fb8aa3b02157823 */ /* 0x000fe20000000815 */
[C---:B------:R-:W-:Y:S01]  /*1e40*/  FFMA R22, R3.reuse, 1.4426950216293334961, -R22 ;  /* 0x3fb8aa3b03167823 */ /* 0x040fe20000000816 */
[----:B------:R-:W-:Y:S02]  /*1e50*/  SHF.L.U32 R20, R20, 0x17, RZ ;  /* 0x0000001714147819 */ /* 0x000fe400000006ff */
[----:B------:R-:W-:Y:S01]  /*1e60*/  FFMA R21, R2, 1.925963033500011079e-08, R21 ;  /* 0x32a5706002157823 */ /* 0x000fe20000000015 */
[----:B------:R-:W-:-:S04]  /*1e70*/  FFMA R22, R3, 1.925963033500011079e-08, R22 ;  /* 0x32a5706003167823 */ /* 0x000fc80000000016 */
[----:B------:R-:W0:Y:S08]  /*1e80*/  MUFU.EX2 R23, R22 ;  /* 0x0000001600177308 */ /* 0x000e300000000800 */
[----:B------:R-:W1:Y:S01]  /*1e90*/  MUFU.EX2 R21, R21 ;  /* 0x0000001500157308 */ /* 0x000e620000000800 */
[----:B0-----:R-:W-:Y:S01]  /*1ea0*/  FMUL R23, R20, R23 ;  /* 0x0000001714177220 */ /* 0x001fe20000400000 */
[----:B-1----:R-:W-:-:S04]  /*1eb0*/  FMUL R3, R18, R21 ;  /* 0x0000001512037220 */ /* 0x002fc80000400000 */
[----:B------:R-:W-:-:S04]  /*1ec0*/  FMUL R0, R0, R3 ;  /* 0x0000000300007220 */ /* 0x000fc80000400000 */
[----:B------:R-:W-:Y:S01]  /*1ed0*/  FADD R25, R25, R0 ;  /* 0x0000000019197221 */ /* 0x000fe20000000000 */
[----:B------:R-:W-:-:S04]  /*1ee0*/  FMUL R0, R0, R23 ;  /* 0x0000001700007220 */ /* 0x000fc80000400000 */
[----:B------:R-:W-:-:S07]  /*1ef0*/  FADD R25, R25, R0 ;  /* 0x0000000019197221 */ /* 0x000fce0000000000 */
.L_x_87:
[----:B------:R-:W-:Y:S05]  /*1f00*/  BRA.U !UP1, `(.L_x_85) ;  /* 0x0000000109407547 */ /* 0x000fea000b800000 */
[----:B------:R-:W-:Y:S01]  /*1f10*/  ULEA UR5, UR5, UR17, 0x2 ;  /* 0x0000001105057291 */ /* 0x000fe2000f8e10ff */
[----:B0-----:R-:W0:Y:S08]  /*1f20*/  LDC R3, c[0x0][0x3b4] ;  /* 0x0000ed00ff037b82 */ /* 0x001e300000000800 */
[----:B------:R-:W0:Y:S01]  /*1f30*/  LDL R2, [UR5] ;  /* 0x00000005ff027983 */ /* 0x000e220008100800 */
[----:B------:R-:W-:Y:S01]  /*1f40*/  HFMA2 R21, -RZ, RZ, 0.96630859375, -0.0022525787353515625 ;  /* 0x3bbb989dff157431 */ /* 0x000fe200000001ff */
[----:B------:R-:W0:Y:S01]  /*1f50*/  LDCU UR5, c[0x0][0x3b8] ;  /* 0x00007700ff0577ac */ /* 0x000e220008000800 */
        /* <DEDUP_REMOVED lines=11> */
.L_x_85:
[----:B------:R-:W1:Y:S01]  /*2010*/  MUFU.RCP R0, UR10 ;  /* 0x0000000a00007d08 */ /* 0x000e620008001000 */
[----:B0-----:R-:W-:Y:S01]  /*2020*/  MOV R3, UR10 ;  /* 0x0000000a00037c02 */ /* 0x001fe20008000f00 */
[----:B------:R-:W-:Y:S06]  /*2030*/  BSSY.RECONVERGENT B0, `(.L_x_88) ;  /* 0x000000d000007945 */ /* 0x000fec0003800200 */
[----:B------:R-:W0:Y:S01]  /*2040*/  FCHK P0, R25, UR10 ;  /* 0x0000000a19007d02 */ /* 0x000e220008000000 */
[----:B-1----:R-:W-:-:S04]  /*2050*/  FFMA R3, R0, -R3, 1 ;  /* 0x3f80000000037423 */ /* 0x002fc80000000803 */
[----:B------:R-:W-:-:S04]  /*2060*/  FFMA R0, R0, R3, R0 ;  /* 0x0000000300007223 */ /* 0x000fc80000000000 */
[----:B------:R-:W-:-:S04]  /*2070*/  FFMA R2, R0, R25, RZ ;  /* 0x0000001900027223 */ /* 0x000fc800000000ff */
[----:B------:R-:W-:-:S04]  /*2080*/  FFMA R3, R2, -UR10, R25 ;  /* 0x8000000a02037c23 */ /* 0x000fc80008000019 */
[----:B------:R-:W-:Y:S01]  /*2090*/  FFMA R18, R0, R3, R2 ;  /* 0x0000000300127223 */ /* 0x000fe20000000002 */
[----:B0-----:R-:W-:Y:S06]  /*20a0*/  @!P0 BRA `(.L_x_89) ;  /* 0x0000000000148947 */ /* 0x001fec0003800000 */
[----:B------:R-:W-:Y:S02]  /*20b0*/  MOV R0, R25 ;  /* 0x0000001900007202 */ /* 0x000fe40000000f00 */
[----:B------:R-:W-:Y:S02]  /*20c0*/  MOV R3, UR10 ;  /* 0x0000000a00037c02 */ /* 0x000fe40008000f00 */
[----:B------:R-:W-:-:S07]  /*20d0*/  MOV R2, 0x20f0 ;  /* 0x000020f000027802 */ /* 0x000fce0000000f00 */
[----:B-----5:R-:W-:Y:S05]  /*20e0*/  CALL.REL.NOINC `($__internal_3_$__cuda_sm3x_div_rn_noftz_f32_slowpath) ;  /* 0x0000001400ac7944 */ /* 0x020fea0003c00000 */
[----:B------:R-:W-:-:S07]  /*20f0*/  MOV R18, R0 ;  /* 0x0000000000127202 */ /* 0x000fce0000000f00 */
.L_x_89:
[----:B------:R-:W-:Y:S05]  /*2100*/  BSYNC.RECONVERGENT B0 ;  /* 0x0000000000007941 */ /* 0x000fea0003800200 */
.L_x_88:
[----:B------:R-:W0:Y:S01]  /*2110*/  LDCU UR15, c[0x0][0x398] ;  /* 0x00007300ff0f77ac */ /* 0x000e220008000800 */
[----:B------:R-:W-:Y:S01]  /*2120*/  HFMA2 R25, -RZ, RZ, 0, 0 ;  /* 0x00000000ff197431 */ /* 0x000fe200000001ff */
[----:B------:R-:W1:Y:S01]  /*2130*/  LDCU UR5, c[0x0][0x39c] ;  /* 0x00007380ff0577ac */ /* 0x000e620008000800 */
[----:B0-----:R-:W-:Y:S01]  /*2140*/  MOV R29, UR15 ;  /* 0x0000000f001d7c02 */ /* 0x001fe20008000f00 */
[----:B-1----:R-:W-:Y:S01]  /*2150*/  FADD R18, R18, -UR5 ;  /* 0x8000000512127e21 */ /* 0x002fe20008000000 */
[----:B------:R-:W-:Y:S01]  /*2160*/  UMOV UR5, URZ ;  /* 0x000000ff00057c82 */ /* 0x000fe20008000000 */
[----:B------:R-:W-:Y:S05]  /*2170*/  BRA.U !UP0, `(.L_x_90) ;  /* 0x0000000508a07547 */ /* 0x000fea000b800000 */
[----:B------:R-:W-:Y:S01]  /*2180*/  MOV R25, RZ ;  /* 0x000000ff00197202 */ /* 0x000fe20000000f00 */
[----:B------:R-:W0:Y:S01]  /*2190*/  LDCU UR16, c[0x0][0x3b8] ;  /* 0x00007700ff1077ac */ /* 0x000e220008000800 */
[----:B------:R-:W-:Y:S01]  /*21a0*/  MOV R29, UR15 ;  /* 0x0000000f001d7c02 */ /* 0x000fe20008000f00 */
[----:B------:R-:W-:-:S06]  /*21b0*/  UMOV UR5, URZ ;  /* 0x000000ff00057c82 */ /* 0x000fcc0008000000 */
.L_x_91:
[----:B------:R-:W-:Y:S01]  /*21c0*/  ULEA UR15, UR5, UR17, 0x2 ;  /* 0x00000011050f7291 */ /* 0x000fe2000f8e10ff */
[----:B------:R-:W0:Y:S08]  /*21d0*/  LDC R0, c[0x0][0x3b4] ;  /* 0x0000ed00ff007b82 */ /* 0x000e300000000800 */
[----:B------:R-:W0:Y:S04]  /*21e0*/  LDL.64 R22, [UR15] ;  /* 0x0000000fff167983 */ /* 0x000e280008100a00 */
[----:B------:R-:W2:Y:S01]  /*21f0*/  LDL.64 R2, [UR15+0x8] ;  /* 0x0000080fff027983 */ /* 0x000ea20008100a00 */
[----:B------:R-:W-:Y:S01]  /*2200*/  HFMA2 R24, -RZ, RZ, 0.96630859375, -0.0022525787353515625 ;  /* 0x3bbb989dff187431 */ /* 0x000fe200000001ff */
[----:B------:R-:W-:Y:S01]  /*2210*/  MOV R26, 0x437c0000 ;  /* 0x437c0000001a7802 */ /* 0x000fe20000000f00 */
[----:B0-----:R-:W-:-:S04]  /*2220*/  FFMA R21, -R22, UR16, R0 ;  /* 0x0000001016157c23 */ /* 0x001fc80008000100 */
[----:B------:R-:W-:-:S04]  /*2230*/  FFMA.SAT R27, R21, R24, 0.5 ;  /* 0x3f000000151b7423 */ /* 0x000fc80000002018 */
[----:B------:R-:W-:-:S04]  /*2240*/  FFMA.RM R20, R27, R26, 12582913 ;  /* 0x4b4000011b147423 */ /* 0x000fc8000000401a */
[C---:B------:R-:W-:Y:S01]  /*2250*/  FADD R22, R20.reuse, -12583039 ;  /* 0xcb40007f14167421 */ /* 0x040fe20000000000 */
[----:B------:R-:W-:-:S03]  /*2260*/  SHF.L.U32 R20, R20, 0x17, RZ ;  /* 0x0000001714147819 */ /* 0x000fc600000006ff */
[----:B------:R-:W-:-:S04]  /*2270*/  FFMA R22, R21, 1.4426950216293334961, -R22 ;  /* 0x3fb8aa3b15167823 */ /* 0x000fc80000000816 */
[----:B------:R-:W-:-:S04]  /*2280*/  FFMA R22, R21, 1.925963033500011079e-08, R22 ;  /* 0x32a5706015167823 */ /* 0x000fc80000000016 */
[----:B------:R-:W0:Y:S01]  /*2290*/  MUFU.EX2 R21, R22 ;  /* 0x0000001600157308 */ /* 0x000e220000000800 */
[----:B------:R-:W-:Y:S01]  /*22a0*/  FFMA R23, -R23, UR16, R0 ;  /* 0x0000001017177c23 */ /* 0x000fe20008000100 */
[----:B0-----:R-:W-:Y:S02]  /*22b0*/  FMUL R22, R20, R21 ;  /* 0x0000001514167220 */ /* 0x001fe40000400000 */
[----:B------:R-:W3:Y:S01]  /*22c0*/  LDL.64 R20, [UR15+0x10] ;  /* 0x0000100fff147983 */ /* 0x000ee20008100a00 */
[----:B------:R-:W-:Y:S01]  /*22d0*/  FFMA.SAT R27, R23, R24, 0.5 ;  /* 0x3f000000171b7423 */ /* 0x000fe20000002018 */
[----:B------:R-:W-:-:S03]  /*22e0*/  FMUL R29, R22, R29 ;  /* 0x0000001d161d7220 */ /* 0x000fc60000400000 */
[----:B------:R-:W-:-:S04]  /*22f0*/  FFMA.RM R27, R27, R26, 12582913 ;  /* 0x4b4000011b1b7423 */ /* 0x000fc8000000401a */
[----:B------:R-:W-:-:S04]  /*2300*/  FADD R28, R27, -12583039 ;  /* 0xcb40007f1b1c7421 */ /* 0x000fc80000000000 */
[----:B------:R-:W-:-:S04]  /*2310*/  FFMA R28, R23, 1.4426950216293334961, -R28 ;  /* 0x3fb8aa3b171c7823 */ /* 0x000fc8000000081c */
[----:B------:R-:W-:Y:S02]  /*2320*/  FFMA R28, R23, 1.925963033500011079e-08, R28 ;  /* 0x32a57060171c7823 */ /* 0x000fe4000000001c */
[----:B------:R-:W4:Y:S01]  /*2330*/  LDL.64 R22, [UR15+0x18] ;  /* 0x0000180fff167983 */ /* 0x000f220008100a00 */
[----:B------:R-:W-:Y:S01]  /*2340*/  SHF.L.U32 R27, R27, 0x17, RZ ;  /* 0x000000171b1b7819 */ /* 0x000fe200000006ff */
[----:B------:R-:W-:Y:S01]  /*2350*/  FADD R25, R29, R25 ;  /* 0x000000191d197221 */ /* 0x000fe20000000000 */
[----:B------:R-:W-:Y:S01]  /*2360*/  UIADD3 UR5, UPT, UPT, UR5, 0x8, URZ ;  /* 0x0000000805057890 */ /* 0x000fe2000fffe0ff */
[----:B------:R-:W0:Y:S03]  /*2370*/  MUFU.EX2 R28, R28 ;  /* 0x0000001c001c7308 */ /* 0x000e260000000800 */
[----:B------:R-:W-:Y:S01]  /*2380*/  UISETP.NE.AND UP0, UPT, UR5, UR6, UPT ;  /* 0x000000060500728c */ /* 0x000fe2000bf05270 */
[----:B0-----:R-:W-:-:S04]  /*2390*/  FMUL R27, R27, R28 ;  /* 0x0000001c1b1b7220 */ /* 0x001fc80000400000 */
[----:B------:R-:W-:Y:S01]  /*23a0*/  FMUL R29, R29, R27 ;  /* 0x0000001b1d1d7220 */ /* 0x000fe20000400000 */
[----:B--2---:R-:W-:-:S03]  /*23b0*/  FFMA R27, -R2, UR16, R0 ;  /* 0x00000010021b7c23 */ /* 0x004fc60008000100 */
[----:B------:R-:W-:Y:S01]  /*23c0*/  FADD R25, R25, R29 ;  /* 0x0000001d19197221 */ /* 0x000fe20000000000 */
[----:B------:R-:W-:-:S04]  /*23d0*/  FFMA.SAT R2, R27, R24, 0.5 ;  /* 0x3f0000001b027423 */ /* 0x000fc80000002018 */
[----:B------:R-:W-:-:S04]  /*23e0*/  FFMA.RM R2, R2, R26, 12582913 ;  /* 0x4b40000102027423 */ /* 0x000fc8000000401a */
[C---:B------:R-:W-:Y:S01]  /*23f0*/  FADD R28, R2.reuse, -12583039 ;  /* 0xcb40007f021c7421 */ /* 0x040fe20000000000 */
[----:B------:R-:W-:-:S03]  /*2400*/  SHF.L.U32 R2, R2, 0x17, RZ ;  /* 0x0000001702027819 */ /* 0x000fc600000006ff */
[----:B------:R-:W-:-:S04]  /*2410*/  FFMA R28, R27, 1.4426950216293334961, -R28 ;  /* 0x3fb8aa3b1b1c7823 */ /* 0x000fc8000000081c */
[----:B------:R-:W-:-:S04]  /*2420*/  FFMA R28, R27, 1.925963033500011079e-08, R28 ;  /* 0x32a570601b1c7823 */ /* 0x000fc8000000001c */
[----:B------:R-:W0:Y:S02]  /*2430*/  MUFU.EX2 R27, R28 ;  /* 0x0000001c001b7308 */ /* 0x000e240000000800 */
[----:B0-----:R-:W-:Y:S01]  /*2440*/  FMUL R2, R2, R27 ;  /* 0x0000001b02027220 */ /* 0x001fe20000400000 */
[----:B------:R-:W-:-:S03]  /*2450*/  FFMA R27, -R3, UR16, R0 ;  /* 0x00000010031b7c23 */ /* 0x000fc60008000100 */
[----:B------:R-:W-:Y:S01]  /*2460*/  FMUL R2, R29, R2 ;  /* 0x000000021d027220 */ /* 0x000fe20000400000 */
[----:B------:R-:W-:-:S03]  /*2470*/  FFMA.SAT R3, R27, R24, 0.5 ;  /* 0x3f0000001b037423 */ /* 0x000fc60000002018 */
[----:B------:R-:W-:Y:S01]  /*2480*/  FADD R25, R25, R2 ;  /* 0x0000000219197221 */ /* 0x000fe20000000000 */
        /* <DEDUP_REMOVED lines=9> */
[--C-:B---3--:R-:W-:Y:S01]  /*2520*/  FFMA R29, -R20, UR16, R0.reuse ;  /* 0x00000010141d7c23 */ /* 0x108fe20008000100 */
[----:B------:R-:W-:-:S03]  /*2530*/  FFMA R21, -R21, UR16, R0 ;  /* 0x0000001015157c23 */ /* 0x000fc60008000100 */
[-C--:B------:R-:W-:Y:S01]  /*2540*/  FFMA.SAT R3, R29, R24.reuse, 0.5 ;  /* 0x3f0000001d037423 */ /* 0x080fe20000002018 */
[----:B------:R-:W-:-:S03]  /*2550*/  FFMA.SAT R27, R21, R24, 0.5 ;  /* 0x3f000000151b7423 */ /* 0x000fc60000002018 */
[----:B------:R-:W-:-:S04]  /*2560*/  FFMA.RM R3, R3, R26, 12582913 ;  /* 0x4b40000103037423 */ /* 0x000fc8000000401a */
[C---:B------:R-:W-:Y:S01]  /*2570*/  FADD R20, R3.reuse, -12583039 ;  /* 0xcb40007f03147421 */ /* 0x040fe20000000000 */
[----:B------:R-:W-:-:S03]  /*2580*/  SHF.L.U32 R3, R3, 0x17, RZ ;  /* 0x0000001703037819 */ /* 0x000fc600000006ff */
[----:B------:R-:W-:Y:S01]  /*2590*/  FFMA R20, R29, 1.4426950216293334961, -R20 ;  /* 0x3fb8aa3b1d147823 */ /* 0x000fe20000000814 */
[----:B----4-:R-:W-:-:S03]  /*25a0*/  FFMA R23, -R23, UR16, R0 ;  /* 0x0000001017177c23 */ /* 0x010fc60008000100 */
[----:B------:R-:W-:Y:S01]  /*25b0*/  FFMA R29, R29, 1.925963033500011079e-08, R20 ;  /* 0x32a570601d1d7823 */ /* 0x000fe20000000014 */
[----:B------:R-:W-:Y:S01]  /*25c0*/  FFMA.RM R20, R27, R26, 12582913 ;  /* 0x4b4000011b147423 */ /* 0x000fe2000000401a */
[----:B------:R-:W-:-:S03]  /*25d0*/  FFMA R27, -R22, UR16, R0 ;  /* 0x00000010161b7c23 */ /* 0x000fc60008000100 */
[C---:B------:R-:W-:Y:S01]  /*25e0*/  FADD R28, R20.reuse, -12583039 ;  /* 0xcb40007f141c7421 */ /* 0x040fe20000000000 */
[-C--:B------:R-:W-:Y:S01]  /*25f0*/  FFMA.SAT R0, R27, R24.reuse, 0.5 ;  /* 0x3f0000001b007423 */ /* 0x080fe20000002018 */
[----:B------:R-:W-:Y:S01]  /*2600*/  FFMA.SAT R24, R23, R24, 0.5 ;  /* 0x3f00000017187423 */ /* 0x000fe20000002018 */
[----:B------:R-:W-:Y:S01]  /*2610*/  SHF.L.U32 R20, R20, 0x17, RZ ;  /* 0x0000001714147819 */ /* 0x000fe200000006ff */
[C---:B------:R-:W-:Y:S01]  /*2620*/  FFMA R28, R21.reuse, 1.4426950216293334961, -R28 ;  /* 0x3fb8aa3b151c7823 */ /* 0x040fe2000000081c */
[-C--:B------:R-:W-:Y:S01]  /*2630*/  FFMA.RM R0, R0, R26.reuse, 12582913 ;  /* 0x4b40000100007423 */ /* 0x080fe2000000401a */
[----:B------:R-:W-:Y:S02]  /*2640*/  FFMA.RM R26, R24, R26, 12582913 ;  /* 0x4b400001181a7423 */ /* 0x000fe4000000401a */
[----:B------:R-:W-:Y:S01]  /*2650*/  FFMA R21, R21, 1.925963033500011079e-08, R28 ;  /* 0x32a5706015157823 */ /* 0x000fe2000000001c */
[----:B------:R-:W-:Y:S01]  /*2660*/  FADD R22, R0, -12583039 ;  /* 0xcb40007f00167421 */ /* 0x000fe20000000000 */
[C---:B------:R-:W-:Y:S01]  /*2670*/  FADD R24, R26.reuse, -12583039 ;  /* 0xcb40007f1a187421 */ /* 0x040fe20000000000 */
[----:B------:R-:W0:Y:S01]  /*2680*/  MUFU.EX2 R28, R29 ;  /* 0x0000001d001c7308 */ /* 0x000e220000000800 */
[----:B------:R-:W-:Y:S01]  /*2690*/  SHF.L.U32 R26, R26, 0x17, RZ ;  /* 0x000000171a1a7819 */ /* 0x000fe200000006ff */
[----:B------:R-:W-:Y:S01]  /*26a0*/  FFMA R22, R27, 1.4426950216293334961, -R22 ;  /* 0x3fb8aa3b1b167823 */ /* 0x000fe20000000816 */
[----:B------:R-:W-:-:S03]  /*26b0*/  FFMA R24, R23, 1.4426950216293334961, -R24 ;  /* 0x3fb8aa3b17187823 */ /* 0x000fc60000000818 */
[----:B------:R-:W-:Y:S02]  /*26c0*/  FFMA R22, R27, 1.925963033500011079e-08, R22 ;  /* 0x32a570601b167823 */ /* 0x000fe40000000016 */
[----:B------:R-:W1:Y:S08]  /*26d0*/  MUFU.EX2 R21, R21 ;  /* 0x0000001500157308 */ /* 0x000e700000000800 */
[----:B------:R-:W2:Y:S01]  /*26e0*/  MUFU.EX2 R22, R22 ;  /* 0x0000001600167308 */ /* 0x000ea20000000800 */
[----:B0-----:R-:W-:-:S04]  /*26f0*/  FMUL R3, R3, R28 ;  /* 0x0000001c03037220 */ /* 0x001fc80000400000 */
[----:B------:R-:W-:Y:S01]  /*2700*/  FMUL R3, R2, R3 ;  /* 0x0000000302037220 */ /* 0x000fe20000400000 */
[----:B-1----:R-:W-:Y:S01]  /*2710*/  FMUL R20, R20, R21 ;  /* 0x0000001514147220 */ /* 0x002fe20000400000 */
[----:B------:R-:W-:Y:S01]  /*2720*/  FFMA R21, R23, 1.925963033500011079e-08, R24 ;  /* 0x32a5706017157823 */ /* 0x000fe20000000018 */
[----:B------:R-:W-:Y:S01]  /*2730*/  SHF.L.U32 R23, R0, 0x17, RZ ;  /* 0x0000001700177819 */ /* 0x000fe200000006ff */
[----:B------:R-:W-:Y:S01]  /*2740*/  FADD R25, R25, R3 ;  /* 0x0000000319197221 */ /* 0x000fe20000000000 */
[----:B------:R-:W-:-:S03]  /*2750*/  FMUL R20, R3, R20 ;  /* 0x0000001403147220 */ /* 0x000fc60000400000 */
[----:B------:R-:W0:Y:S01]  /*2760*/  MUFU.EX2 R21, R21 ;  /* 0x0000001500157308 */ /* 0x000e220000000800 */
[----:B--2---:R-:W-:Y:S01]  /*2770*/  FMUL R23, R23, R22 ;  /* 0x0000001617177220 */ /* 0x004fe20000400000 */
[----:B------:R-:W-:-:S03]  /*2780*/  FADD R25, R25, R20 ;  /* 0x0000001419197221 */ /* 0x000fc60000000000 */
[----:B------:R-:W-:-:S04]  /*2790*/  FMUL R20, R20, R23 ;  /* 0x0000001714147220 */ /* 0x000fc80000400000 */
[----:B------:R-:W-:Y:S01]  /*27a0*/  FADD R0, R25, R20 ;  /* 0x0000001419007221 */ /* 0x000fe20000000000 */
[----:B0-----:R-:W-:-:S04]  /*27b0*/  FMUL R21, R26, R21 ;  /* 0x000000151a157220 */ /* 0x001fc80000400000 */
[----:B------:R-:W-:-:S04]  /*27c0*/  FMUL R29, R20, R21 ;  /* 0x00000015141d7220 */ /* 0x000fc80000400000 */
[----:B------:R-:W-:Y:S01]  /*27d0*/  FADD R25, R0, R29 ;  /* 0x0000001d00197221 */ /* 0x000fe20000000000 */
[----:B------:R-:W-:Y:S06]  /*27e0*/  BRA.U UP0, `(.L_x_91) ;  /* 0xfffffff900747547 */ /* 0x000fec000b83ffff */
[----:B------:R-:W-:-:S05]  /*27f0*/  UMOV UR5, UR6 ;  /* 0x0000000600057c82 */ /* 0x000fca0008000000 */
.L_x_90:
[----:B------:R-:W-:Y:S05]  /*2800*/  BRA.U !UP2, `(.L_x_92) ;  /* 0x000000050aa07547 */ /* 0x000fea000b800000 */
[----:B------:R-:W-:Y:S02]  /*2810*/  UISETP.GE.U32.AND UP0, UPT, UR12, 0x3, UPT ;  /* 0x000000030c00788c */ /* 0x000fe4000bf06070 */
[----:B------:R-:W-:-:S07]  /*2820*/  UISETP.NE.AND UP2, UPT, UR13, URZ, UPT ;  /* 0x000000ff0d00728c */ /* 0x000fce000bf45270 */
[----:B------:R-:W-:Y:S05]  /*2830*/  BRA.U !UP0, `(.L_x_93) ;  /* 0x0000000108d07547 */ /* 0x000fea000b800000 */
[----:B------:R-:W-:Y:S01]  /*2840*/  ULEA UR15, UR5, UR17, 0x2 ;  /* 0x00000011050f7291 */ /* 0x000fe2000f8e10ff */
[----:B------:R-:W0:Y:S08]  /*2850*/  LDC R0, c[0x0][0x3b4] ;  /* 0x0000ed00ff007b82 */ /* 0x000e300000000800 */
[----:B------:R-:W0:Y:S04]  /*2860*/  LDL.64 R2, [UR15] ;  /* 0x0000000fff027983 */ /* 0x000e280008100a00 */
[----:B------:R-:W2:Y:S01]  /*2870*/  LDL.64 R20, [UR15+0x8] ;  /* 0x0000080fff147983 */ /* 0x000ea20008100a00 */
[----:B------:R-:W0:Y:S01]  /*2880*/  LDCU UR15, c[0x0][0x3b8] ;  /* 0x00007700ff0f77ac */ /* 0x000e220008000800 */
[----:B------:R-:W-:Y:S01]  /*2890*/  HFMA2 R22, -RZ, RZ, 0.96630859375, -0.0022525787353515625 ;  /* 0x3bbb989dff167431 */ /* 0x000fe200000001ff */
[----:B------:R-:W-:Y:S01]  /*28a0*/  UIADD3 UR5, UPT, UPT, UR5, 0x4, URZ ;  /* 0x0000000405057890 */ /* 0x000fe2000fffe0ff */
[----:B0-----:R-:W-:Y:S01]  /*28b0*/  FFMA R23, -R2, UR15, R0 ;  /* 0x0000000f02177c23 */ /* 0x001fe20008000100 */
[----:B------:R-:W-:-:S03]  /*28c0*/  MOV R2, 0x437c0000 ;  /* 0x437c000000027802 */ /* 0x000fc60000000f00 */
[----:B------:R-:W-:Y:S01]  /*28d0*/  FFMA.SAT R27, R23, R22, 0.5 ;  /* 0x3f000000171b7423 */ /* 0x000fe20000002016 */
[----:B--2---:R-:W-:-:S03]  /*28e0*/  FFMA R21, -R21, UR15, R0 ;  /* 0x0000000f15157c23 */ /* 0x004fc60008000100 */
[----:B------:R-:W-:-:S04]  /*28f0*/  FFMA.RM R24, R27, R2, 12582913 ;  /* 0x4b4000011b187423 */ /* 0x000fc80000004002 */
[C---:B------:R-:W-:Y:S01]  /*2900*/  FADD R26, R24.reuse, -12583039 ;  /* 0xcb40007f181a7421 */ /* 0x040fe20000000000 */
[----:B------:R-:W-:-:S03]  /*2910*/  SHF.L.U32 R24, R24, 0x17, RZ ;  /* 0x0000001718187819 */ /* 0x000fc600000006ff */
[----:B------:R-:W-:-:S04]  /*2920*/  FFMA R26, R23, 1.4426950216293334961, -R26 ;  /* 0x3fb8aa3b171a7823 */ /* 0x000fc8000000081a */
[----:B------:R-:W-:Y:S01]  /*2930*/  FFMA R26, R23, 1.925963033500011079e-08, R26 ;  /* 0x32a57060171a7823 */ /* 0x000fe2000000001a */
[----:B------:R-:W-:-:S03]  /*2940*/  FFMA R23, -R3, UR15, R0 ;  /* 0x0000000f03177c23 */ /* 0x000fc60008000100 */
[----:B------:R-:W0:Y:S01]  /*2950*/  MUFU.EX2 R27, R26 ;  /* 0x0000001a001b7308 */ /* 0x000e220000000800 */
[----:B------:R-:W-:-:S04]  /*2960*/  FFMA.SAT R3, R23, R22, 0.5 ;  /* 0x3f00000017037423 */ /* 0x000fc80000002016 */
[----:B------:R-:W-:-:S04]  /*2970*/  FFMA.RM R3, R3, R2, 12582913 ;  /* 0x4b40000103037423 */ /* 0x000fc80000004002 */
[----:B------:R-:W-:-:S04]  /*2980*/  FADD R28, R3, -12583039 ;  /* 0xcb40007f031c7421 */ /* 0x000fc80000000000 */
[C---:B------:R-:W-:Y:S01]  /*2990*/  FFMA R28, R23.reuse, 1.4426950216293334961, -R28 ;  /* 0x3fb8aa3b171c7823 */ /* 0x040fe2000000081c */
[----:B0-----:R-:W-:Y:S01]  /*29a0*/  FMUL R24, R24, R27 ;  /* 0x0000001b18187220 */ /* 0x001fe20000400000 */
[----:B------:R-:W-:Y:S02]  /*29b0*/  FFMA R27, -R20, UR15, R0 ;  /* 0x0000000f141b7c23 */ /* 0x000fe40008000100 */
[----:B------:R-:W-:Y:S01]  /*29c0*/  FFMA R23, R23, 1.925963033500011079e-08, R28 ;  /* 0x32a5706017177823 */ /* 0x000fe2000000001c */
[----:B------:R-:W-:Y:S01]  /*29d0*/  FMUL R24, R29, R24 ;  /* 0x000000181d187220 */ /* 0x000fe20000400000 */
[-C--:B------:R-:W-:Y:S01]  /*29e0*/  FFMA.SAT R0, R27, R22.reuse, 0.5 ;  /* 0x3f0000001b007423 */ /* 0x080fe20000002016 */
[----:B------:R-:W-:-:S03]  /*29f0*/  FFMA.SAT R22, R21, R22, 0.5 ;  /* 0x3f00000015167423 */ /* 0x000fc60000002016 */
[----:B------:R-:W0:Y:S01]  /*2a00*/  MUFU.EX2 R23, R23 ;  /* 0x0000001700177308 */ /* 0x000e220000000800 */
[-C--:B------:R-:W-:Y:S01]  /*2a10*/  FFMA.RM R0, R0, R2.reuse, 12582913 ;  /* 0x4b40000100007423 */ /* 0x080fe20000004002 */
[----:B------:R-:W-:Y:S01]  /*2a20*/  FFMA.RM R2, R22, R2, 12582913 ;  /* 0x4b40000116027423 */ /* 0x000fe20000004002 */
[----:B------:R-:W-:Y:S02]  /*2a30*/  FADD R25, R25, R24 ;  /* 0x0000001819197221 */ /* 0x000fe40000000000 */
[----:B------:R-:W-:Y:S01]  /*2a40*/  FADD R20, R0, -12583039 ;  /* 0xcb40007f00147421 */ /* 0x000fe20000000000 */
[C---:B------:R-:W-:Y:S01]  /*2a50*/  FADD R22, R2.reuse, -12583039 ;  /* 0xcb40007f02167421 */ /* 0x040fe20000000000 */
[----:B------:R-:W-:Y:S02]  /*2a60*/  SHF.L.U32 R2, R2, 0x17, RZ ;  /* 0x0000001702027819 */ /* 0x000fe400000006ff */
[----:B------:R-:W-:Y:S01]  /*2a70*/  FFMA R20, R27, 1.4426950216293334961, -R20 ;  /* 0x3fb8aa3b1b147823 */ /* 0x000fe20000000814 */
[----:B------:R-:W-:-:S03]  /*2a80*/  FFMA R22, R21, 1.4426950216293334961, -R22 ;  /* 0x3fb8aa3b15167823 */ /* 0x000fc60000000816 */
[----:B------:R-:W-:Y:S01]  /*2a90*/  FFMA R20, R27, 1.925963033500011079e-08, R20 ;  /* 0x32a570601b147823 */ /* 0x000fe20000000014 */
[----:B------:R-:W-:Y:S01]  /*2aa0*/  FFMA R26, R21, 1.925963033500011079e-08, R22 ;  /* 0x32a57060151a7823 */ /* 0x000fe20000000016 */
[----:B------:R-:W-:Y:S02]  /*2ab0*/  SHF.L.U32 R22, R3, 0x17, RZ ;  /* 0x0000001703167819 */ /* 0x000fe400000006ff */
[----:B------:R-:W-:Y:S01]  /*2ac0*/  SHF.L.U32 R27, R0, 0x17, RZ ;  /* 0x00000017001b7819 */ /* 0x000fe200000006ff */
[----:B------:R-:W1:Y:S02]  /*2ad0*/  MUFU.EX2 R3, R26 ;  /* 0x0000001a00037308 */ /* 0x000e640000000800 */
[----:B0-----:R-:W-:-:S04]  /*2ae0*/  FMUL R21, R22, R23 ;  /* 0x0000001716157220 */ /* 0x001fc80000400000 */
[----:B------:R-:W-:Y:S02]  /*2af0*/  FMUL R24, R24, R21 ;  /* 0x0000001518187220 */ /* 0x000fe40000400000 */
[----:B------:R-:W0:Y:S02]  /*2b00*/  MUFU.EX2 R20, R20 ;  /* 0x0000001400147308 */ /* 0x000e240000000800 */
[----:B------:R-:W-:Y:S01]  /*2b10*/  FADD R25, R25, R24 ;  /* 0x0000001819197221 */ /* 0x000fe20000000000 */
[----:B-1----:R-:W-:Y:S01]  /*2b20*/  FMUL R3, R2, R3 ;  /* 0x0000000302037220 */ /* 0x002fe20000400000 */
[----:B0-----:R-:W-:-:S04]  /*2b30*/  FMUL R27, R27, R20 ;  /* 0x000000141b1b7220 */ /* 0x001fc80000400000 */
[----:B------:R-:W-:-:S04]  /*2b40*/  FMUL R24, R24, R27 ;  /* 0x0000001b18187220 */ /* 0x000fc80000400000 */
[----:B------:R-:W-:Y:S01]  /*2b50*/  FADD R0, R25, R24 ;  /* 0x0000001819007221 */ /* 0x000fe20000000000 */
[----:B------:R-:W-:-:S04]  /*2b60*/  FMUL R29, R24, R3 ;  /* 0x00000003181d7220 */ /* 0x000fc80000400000 */
[----:B------:R-:W-:-:S07]  /*2b70*/  FADD R25, R0, R29 ;  /* 0x0000001d00197221 */ /* 0x000fce0000000000 */
.L_x_93:
[----:B------:R-:W-:Y:S05]  /*2b80*/  BRA.U !UP2, `(.L_x_92) ;  /* 0x000000010ac07547 */ /* 0x000fea000b800000 */
[----:B------:R-:W-:-:S09]  /*2b90*/  UISETP.NE.AND UP0, UPT, UR14, URZ, UPT ;  /* 0x000000ff0e00728c */ /* 0x000fd2000bf05270 */
[----:B------:R-:W-:Y:S05]  /*2ba0*/  BRA.U !UP0, `(.L_x_94) ;  /* 0x0000000108747547 */ /* 0x000fea000b800000 */
[----:B------:R-:W-:Y:S01]  /*2bb0*/  ULEA UR15, UR5, UR17, 0x2 ;  /* 0x00000011050f7291 */ /* 0x000fe2000f8e10ff */
[----:B------:R-:W0:Y:S08]  /*2bc0*/  LDC R0, c[0x0][0x3b4] ;  /* 0x0000ed00ff007b82 */ /* 0x000e300000000800 */
[----:B------:R-:W0:Y:S01]  /*2bd0*/  LDL.64 R2, [UR15] ;  /* 0x0000000fff027983 */ /* 0x000e220008100a00 */
[----:B------:R-:W-:Y:S01]  /*2be0*/  HFMA2 R20, -RZ, RZ, 0.96630859375, -0.0022525787353515625 ;  /* 0x3bbb989dff147431 */ /* 0x000fe200000001ff */
[----:B------:R-:W0:Y:S01]  /*2bf0*/  LDCU UR15, c[0x0][0x3b8] ;  /* 0x00007700ff0f77ac */ /* 0x000e220008000800 */
[----:B------:R-:W-:Y:S01]  /*2c00*/  MOV R22, 0x437c0000 ;  /* 0x437c000000167802 */ /* 0x000fe20000000f00 */
[----:B------:R-:W-:Y:S01]  /*2c10*/  UIADD3 UR5, UPT, UPT, UR5, 0x2, URZ ;  /* 0x0000000205057890 */ /* 0x000fe2000fffe0ff */
[--C-:B0-----:R-:W-:Y:S01]  /*2c20*/  FFMA R2, -R2, UR15, R0.reuse ;  /* 0x0000000f02027c23 */ /* 0x101fe20008000100 */
[----:B------:R-:W-:-:S03]  /*2c30*/  FFMA R3, -R3, UR15, R0 ;  /* 0x0000000f03037c23 */ /* 0x000fc60008000100 */
        /* <DEDUP_REMOVED lines=20> */
.L_x_94:
[----:B------:R-:W-:Y:S05]  /*2d80*/  BRA.U !UP1, `(.L_x_92) ;  /* 0x0000000109407547 */ /* 0x000fea000b800000 */
[----:B------:R-:W-:Y:S01]  /*2d90*/  ULEA UR5, UR5, UR17, 0x2 ;  /* 0x0000001105057291 */ /* 0x000fe2000f8e10ff */
[----:B------:R-:W0:Y:S08]  /*2da0*/  LDC R3, c[0x0][0x3b4] ;  /* 0x0000ed00ff037b82 */ /* 0x000e300000000800 */
[----:B------:R-:W0:Y:S01]  /*2db0*/  LDL R0, [UR5] ;  /* 0x00000005ff007983 */ /* 0x000e220008100800 */
[----:B------:R-:W-:Y:S01]  /*2dc0*/  HFMA2 R21, -RZ, RZ, 0.96630859375, -0.0022525787353515625 ;  /* 0x3bbb989dff157431 */ /* 0x000fe200000001ff */
[----:B------:R-:W0:Y:S02]  /*2dd0*/  LDCU UR5, c[0x0][0x3b8] ;  /* 0x00007700ff0577ac */ /* 0x000e240008000800 */
[----:B0-----:R-:W-:Y:S01]  /*2de0*/  FFMA R0, -R0, UR5, R3 ;  /* 0x0000000500007c23 */ /* 0x001fe20008000103 */
[----:B------:R-:W-:-:S03]  /*2df0*/  MOV R3, 0x437c0000 ;  /* 0x437c000000037802 */ /* 0x000fc60000000f00 */
[----:B------:R-:W-:-:S04]  /*2e00*/  FFMA.SAT R2, R0, R21, 0.5 ;  /* 0x3f00000000027423 */ /* 0x000fc80000002015 */
[----:B------:R-:W-:-:S04]  /*2e10*/  FFMA.RM R2, R2, R3, 12582913 ;  /* 0x4b40000102027423 */ /* 0x000fc80000004003 */
[C---:B------:R-:W-:Y:S01]  /*2e20*/  FADD R3, R2.reuse, -12583039 ;  /* 0xcb40007f02037421 */ /* 0x040fe20000000000 */
[----:B------:R-:W-:-:S03]  /*2e30*/  SHF.L.U32 R2, R2, 0x17, RZ ;  /* 0x0000001702027819 */ /* 0x000fc600000006ff */
[----:B------:R-:W-:-:S04]  /*2e40*/  FFMA R3, R0, 1.4426950216293334961, -R3 ;  /* 0x3fb8aa3b00037823 */ /* 0x000fc80000000803 */
[----:B------:R-:W-:-:S06]  /*2e50*/  FFMA R3, R0, 1.925963033500011079e-08, R3 ;  /* 0x32a5706000037823 */ /* 0x000fcc0000000003 */
[----:B------:R-:W0:Y:S02]  /*2e60*/  MUFU.EX2 R3, R3 ;  /* 0x0000000300037308 */ /* 0x000e240000000800 */
[----:B0-----:R-:W-:-:S04]  /*2e70*/  FMUL R2, R2, R3 ;  /* 0x0000000302027220 */ /* 0x001fc80000400000 */
[----:B------:R-:W-:-:S07]  /*2e80*/  FFMA R25, R2, R29, R25 ;  /* 0x0000001d02197223 */ /* 0x000fce0000000019 */
.L_x_92:
[----:B------:R-:W0:Y:S01]  /*2e90*/  MUFU.RCP R0, UR10 ;  /* 0x0000000a00007d08 */ /* 0x000e220008001000 */
[----:B------:R-:W-:Y:S01]  /*2ea0*/  MOV R3, UR10 ;  /* 0x0000000a00037c02 */ /* 0x000fe20008000f00 */
[----:B------:R-:W-:Y:S06]  /*2eb0*/  BSSY.RECONVERGENT B0, `(.L_x_95) ;  /* 0x000000d000007945 */ /* 0x000fec0003800200 */
[----:B------:R-:W1:Y:S01]  /*2ec0*/  FCHK P0, R25, UR10 ;  /* 0x0000000a19007d02 */ /* 0x000e620008000000 */
[----:B0-----:R-:W-:-:S04]  /*2ed0*/  FFMA R3, R0, -R3, 1 ;  /* 0x3f80000000037423 */ /* 0x001fc80000000803 */
[----:B------:R-:W-:-:S04]  /*2ee0*/  FFMA R0, R0, R3, R0 ;  /* 0x0000000300007223 */ /* 0x000fc80000000000 */
[----:B------:R-:W-:-:S04]  /*2ef0*/  FFMA R2, R0, R25, RZ ;  /* 0x0000001900027223 */ /* 0x000fc800000000ff */
[----:B------:R-:W-:-:S04]  /*2f00*/  FFMA R3, R2, -UR10, R25 ;  /* 0x8000000a02037c23 */ /* 0x000fc80008000019 */
[----:B------:R-:W-:Y:S01]  /*2f10*/  FFMA R2, R0, R3, R2 ;  /* 0x0000000300027223 */ /* 0x000fe20000000002 */
[----:B-1----:R-:W-:Y:S06]  /*2f20*/  @!P0 BRA `(.L_x_96) ;  /* 0x0000000000148947 */ /* 0x002fec0003800000 */
[----:B------:R-:W-:Y:S02]  /*2f30*/  MOV R0, R25 ;  /* 0x0000001900007202 */ /* 0x000fe40000000f00 */
[----:B------:R-:W-:Y:S02]  /*2f40*/  MOV R3, UR10 ;  /* 0x0000000a00037c02 */ /* 0x000fe40008000f00 */
[----:B------:R-:W-:-:S07]  /*2f50*/  MOV R2, 0x2f70 ;  /* 0x00002f7000027802 */ /* 0x000fce0000000f00 */
[----:B-----5:R-:W-:Y:S05]  /*2f60*/  CALL.REL.NOINC `($__internal_3_$__cuda_sm3x_div_rn_noftz_f32_slowpath) ;  /* 0x00000008000c7944 */ /* 0x020fea0003c00000 */
[----:B------:R-:W-:-:S07]  /*2f70*/  MOV R2, R0 ;  /* 0x0000000000027202 */ /* 0x000fce0000000f00 */
.L_x_96:
[----:B------:R-:W-:Y:S05]  /*2f80*/  BSYNC.RECONVERGENT B0 ;  /* 0x0000000000007941 */ /* 0x000fea0003800200 */
.L_x_95:
        /* <DEDUP_REMOVED lines=11> */
[----:B------:R-:W-:Y:S05]  /*3040*/  BRA `(.L_x_97) ;  /* 0xffffffd000887947 */ /* 0x000fea000383ffff */
.L_x_64:
[----:B------:R-:W0:Y:S01]  /*3050*/  MUFU.RCP R0, UR10 ;  /* 0x0000000a00007d08 */ /* 0x000e220008001000 */
[----:B------:R-:W-:Y:S01]  /*3060*/  MOV R3, UR10 ;  /* 0x0000000a00037c02 */ /* 0x000fe20008000f00 */
[----:B------:R-:W-:-:S06]  /*3070*/  HFMA2 R17, -RZ, RZ, 0, 0 ;  /* 0x00000000ff117431 */ /* 0x000fcc00000001ff */
[----:B------:R-:W1:Y:S01]  /*3080*/  FCHK P0, RZ, UR10 ;  /* 0x0000000aff007d02 */ /* 0x000e620008000000 */
[----:B0-----:R-:W-:-:S04]  /*3090*/  FFMA R3, R0, -R3, 1 ;  /* 0x3f80000000037423 */ /* 0x001fc80000000803 */
[----:B------:R-:W-:-:S04]  /*30a0*/  FFMA R21, R0, R3, R0 ;  /* 0x0000000300157223 */ /* 0x000fc80000000000 */
[----:B------:R-:W-:-:S04]  /*30b0*/  FFMA R0, RZ, R21, RZ ;  /* 0x00000015ff007223 */ /* 0x000fc800000000ff */
[----:B------:R-:W-:-:S04]  /*30c0*/  FFMA R3, R0, -UR10, RZ ;  /* 0x8000000a00037c23 */ /* 0x000fc800080000ff */
[----:B------:R-:W-:Y:S01]  /*30d0*/  FFMA R0, R21, R3, R0 ;  /* 0x0000000315007223 */ /* 0x000fe20000000000 */
[----:B-1----:R-:W-:Y:S06]  /*30e0*/  @!P0 BRA `(.L_x_98) ;  /* 0x0000000000108947 */ /* 0x002fec0003800000 */
[----:B------:R-:W-:Y:S02]  /*30f0*/  MOV R0, RZ ;  /* 0x000000ff00007202 */ /* 0x000fe40000000f00 */
[----:B------:R-:W-:Y:S02]  /*3100*/  MOV R3, UR10 ;  /* 0x0000000a00037c02 */ /* 0x000fe40008000f00 */
[----:B------:R-:W-:-:S07]  /*3110*/  MOV R2, 0x3130 ;  /* 0x0000313000027802 */ /* 0x000fce0000000f00 */
[----:B-----5:R-:W-:Y:S05]  /*3120*/  CALL.REL.NOINC `($__internal_3_$__cuda_sm3x_div_rn_noftz_f32_slowpath) ;  /* 0x00000004009c7944 */ /* 0x020fea0003c00000 */
.L_x_98:
        /* <DEDUP_REMOVED lines=9> */
[----:B------:R-:W-:Y:S01]  /*31c0*/  MOV R17, RZ ;  /* 0x000000ff00117202 */ /* 0x000fe20000000f00 */
        /* <DEDUP_REMOVED lines=9> */
.L_x_102:
        /* <DEDUP_REMOVED lines=19> */
.L_x_101:
        /* <DEDUP_REMOVED lines=13> */
.L_x_103:
[----:B------:R-:W-:-:S09]  /*3460*/  UISETP.NE.OR UP0, UPT, UR4, UR5, UP0 ;  /* 0x000000050400728c */ /* 0x000fd20008705670 */
[----:B------:R-:W-:Y:S05]  /*3470*/  BRA.U !UP0, `(.L_x_99) ;  /* 0x00000001081c7547 */ /* 0x000fea000b800000 */
.L_x_100:
[----:B------:R-:W-:Y:S01]  /*3480*/  UIADD3 UR4, UPT, UPT, UR4, 0x4, URZ ;  /* 0x0000000404047890 */ /* 0x000fe2000fffe0ff */
[----:B------:R-:W-:-:S03]  /*3490*/  FFMA R17, R2, 0.5, R17 ;  /* 0x3f00000002117823 */ /* 0x000fc60000000011 */
[----:B------:R-:W-:Y:S01]  /*34a0*/  UISETP.NE.AND UP0, UPT, UR4, UR5, UPT ;  /* 0x000000050400728c */ /* 0x000fe2000bf05270 */
[----:B------:R-:W-:-:S04]  /*34b0*/  FFMA R17, R2, 0.5, R17 ;  /* 0x3f00000002117823 */ /* 0x000fc80000000011 */
[----:B------:R-:W-:-:S04]  /*34c0*/  FFMA R17, R2, 0.5, R17 ;  /* 0x3f00000002117823 */ /* 0x000fc80000000011 */
[----:B------:R-:W-:Y:S01]  /*34d0*/  FFMA R17, R2, 0.5, R17 ;  /* 0x3f00000002117823 */ /* 0x000fe20000000011 */
[----:B------:R-:W-:Y:S06]  /*34e0*/  BRA.U UP0, `(.L_x_100) ;  /* 0xfffffffd00e47547 */ /* 0x000fec000b83ffff */
.L_x_99:
[----:B------:R-:W0:Y:S01]  /*34f0*/  LDC R0, c[0x0][0x3c0] ;  /* 0x0000f000ff007b82 */ /* 0x000e220000000800 */
[----:B------:R-:W-:-:S09]  /*3500*/  UISETP.NE.AND UP0, UPT, UR6, URZ, UPT ;  /* 0x000000ff0600728c */ /* 0x000fd2000bf05270 */
[----:B------:R-:W-:Y:S05]  /*3510*/  BRA.U !UP0, `(.L_x_63) ;  /* 0x0000000108147547 */ /* 0x000fea000b800000 */
[----:B------:R-:W-:-:S05]  /*3520*/  UMOV UR4, URZ ;  /* 0x000000ff00047c82 */ /* 0x000fca0008000000 */
.L_x_104:
[----:B------:R-:W-:Y:S01]  /*3530*/  UIADD3 UR4, UPT, UPT, UR4, 0x1, URZ ;  /* 0x0000000104047890 */ /* 0x000fe2000fffe0ff */
[----:B------:R-:W-:-:S03]  /*3540*/  FFMA R17, R2, 0.5, R17 ;  /* 0x3f00000002117823 */ /* 0x000fc60000000011 */
[----:B------:R-:W-:-:S09]  /*3550*/  UISETP.NE.AND UP0, UPT, UR4, UR6, UPT ;  /* 0x000000060400728c */ /* 0x000fd2000bf05270 */
[----:B------:R-:W-:Y:S05]  /*3560*/  BRA.U UP0, `(.L_x_104) ;  /* 0xfffffffd00f07547 */ /* 0x000fea000b83ffff */
.L_x_63:
        /* <DEDUP_REMOVED lines=13> */
        .weak           $__internal_2_$__cuda_sm20_sqrt_rn_f32_slowpath
        .type           $__internal_2_$__cuda_sm20_sqrt_rn_f32_slowpath,@function
        .size           $__internal_2_$__cuda_sm20_sqrt_rn_f32_slowpath,($__internal_3_$__cuda_sm3x_div_rn_noftz_f32_slowpath - $__internal_2_$__cuda_sm20_sqrt_rn_f32_slowpath)
$__internal_2_$__cuda_sm20_sqrt_rn_f32_slowpath:
        /* <DEDUP_REMOVED lines=19> */
.L_x_105:
[----:B------:R-:W-:Y:S01]  /*3770*/  HFMA2 R3, -RZ, RZ, 0, 0 ;  /* 0x00000000ff037431 */ /* 0x000fe200000001ff */
[----:B------:R-:W-:-:S04]  /*3780*/  MOV R2, R9 ;  /* 0x0000000900027202 */ /* 0x000fc80000000f00 */
[----:B------:R-:W-:Y:S05]  /*3790*/  RET.REL.NODEC R2 `(_Z30asian_monte_carlo_kernel_fixedPfPiP17curandStateXORWOW12OptionParamsi) ;  /* 0xffffffc802187950 */ /* 0x000fea0003c3ffff */
        .weak           $__internal_3_$__cuda_sm3x_div_rn_noftz_f32_slowpath
        .type           $__internal_3_$__cuda_sm3x_div_rn_noftz_f32_slowpath,@function
        .size           $__internal_3_$__cuda_sm3x_div_rn_noftz_f32_slowpath,(.L_x_130 - $__internal_3_$__cuda_sm3x_div_rn_noftz_f32_slowpath)
$__internal_3_$__cuda_sm3x_div_rn_noftz_f32_slowpath:
[----:B------:R-:W-:Y:S01]  /*37a0*/  SHF.R.U32.HI R20, RZ, 0x17, R3 ;  /* 0x00000017ff147819 */ /* 0x000fe20000011603 */
[----:B------:R-:W-:Y:S01]  /*37b0*/  BSSY.RECONVERGENT B1, `(.L_x_106) ;  /* 0x0000062000017945 */ /* 0x000fe20003800200 */
[----:B------:R-:W-:Y:S02]  /*37c0*/  SHF.R.U32.HI R22, RZ, 0x17, R0 ;  /* 0x00000017ff167819 */ /* 0x000fe40000011600 */
[----:B------:R-:W-:Y:S02]  /*37d0*/  LOP3.LUT R20, R20, 0xff, RZ, 0xc0, !PT ;  /* 0x000000ff14147812 */ /* 0x000fe400078ec0ff */
[----:B------:R-:W-:Y:S02]  /*37e0*/  LOP3.LUT R22, R22, 0xff, RZ, 0xc0, !PT ;  /* 0x000000ff16167812 */ /* 0x000fe400078ec0ff */
[----:B------:R-:W-:Y:S02]  /*37f0*/  IADD3 R24, PT, PT, R20, -0x1, RZ ;  /* 0xffffffff14187810 */ /* 0x000fe40007ffe0ff */
[----:B------:R-:W-:-:S02]  /*3800*/  IADD3 R23, PT, PT, R22, -0x1, RZ ;  /* 0xffffffff16177810 */ /* 0x000fc40007ffe0ff */
[----:B------:R-:W-:-:S04]  /*3810*/  ISETP.GT.U32.AND P0, PT, R24, 0xfd, PT ;  /* 0x000000fd1800780c */ /* 0x000fc80003f04070 */
        /* <DEDUP_REMOVED lines=24> */
[----:B------:R-:W-:-:S03]  /*39a0*/  @!P1 FFMA R3, R3, 1.84467440737095516160e+19, RZ ;  /* 0x5f80000003039823 */ /* 0x000fc600000000ff */
[----:B------:R-:W-:-:S07]  /*39b0*/  @!P1 IADD3 R21, PT, PT, R21, 0x40, RZ ;  /* 0x0000004015159810 */ /* 0x000fce0007ffe0ff */
.L_x_107:
[----:B------:R-:W-:Y:S01]  /*39c0*/  LEA R24, R20, 0xc0800000, 0x17 ;  /* 0xc080000014187811 */ /* 0x000fe200078eb8ff */
[----:B------:R-:W-:Y:S03]  /*39d0*/  BSSY.RECONVERGENT B2, `(.L_x_112) ;  /* 0x0000036000027945 */ /* 0x000fe60003800200 */
[----:B------:R-:W-:Y:S02]  /*39e0*/  IADD3 R24, PT, PT, -R24, R3, RZ ;  /* 0x0000000318187210 */ /* 0x000fe40007ffe1ff */
[----:B------:R-:W-:Y:S02]  /*39f0*/  IADD3 R3, PT, PT, R22, -0x7f, RZ ;  /* 0xffffff8116037810 */ /* 0x000fe40007ffe0ff */
[----:B------:R-:W0:Y:S01]  /*3a00*/  MUFU.RCP R26, R24 ;  /* 0x00000018001a7308 */ /* 0x000e220000001000 */
[----:B------:R-:W-:Y:S01]  /*3a10*/  FADD.FTZ R23, -R24, -RZ ;  /* 0x800000ff18177221 */ /* 0x000fe20000010100 */
[C---:B------:R-:W-:Y:S01]  /*3a20*/  IADD3 R20, PT, PT, R3.reuse, 0x7f, -R20 ;  /* 0x0000007f03147810 */ /* 0x040fe20007ffe814 */
[----:B------:R-:W-:-:S03]  /*3a30*/  IMAD R0, R3, -0x800000, R0 ;  /* 0xff80000003007824 */ /* 0x000fc600078e0200 */
[----:B------:R-:W-:Y:S01]  /*3a40*/  IADD3 R20, PT, PT, R20, R21, RZ ;  /* 0x0000001514147210 */ /* 0x000fe20007ffe0ff */
[----:B0-----:R-:W-:-:S04]  /*3a50*/  FFMA R25, R26, R23, 1 ;  /* 0x3f8000001a197423 */ /* 0x001fc80000000017 */
[----:B------:R-:W-:-:S04]  /*3a60*/  FFMA R25, R26, R25, R26 ;  /* 0x000000191a197223 */ /* 0x000fc8000000001a */
[----:B------:R-:W-:-:S04]  /*3a70*/  FFMA R22, R0, R25, RZ ;  /* 0x0000001900167223 */ /* 0x000fc800000000ff */
[----:B------:R-:W-:-:S04]  /*3a80*/  FFMA R26, R23, R22, R0 ;  /* 0x00000016171a7223 */ /* 0x000fc80000000000 */
[----:B------:R-:W-:-:S04]  /*3a90*/  FFMA R22, R25, R26, R22 ;  /* 0x0000001a19167223 */ /* 0x000fc80000000016 */
[----:B------:R-:W-:-:S04]  /*3aa0*/  FFMA R23, R23, R22, R0 ;  /* 0x0000001617177223 */ /* 0x000fc80000000000 */
[----:B------:R-:W-:-:S05]  /*3ab0*/  FFMA R0, R25, R23, R22 ;  /* 0x0000001719007223 */ /* 0x000fca0000000016 */
[----:B------:R-:W-:-:S04]  /*3ac0*/  SHF.R.U32.HI R3, RZ, 0x17, R0 ;  /* 0x00000017ff037819 */ /* 0x000fc80000011600 */
[----:B------:R-:W-:-:S04]  /*3ad0*/  LOP3.LUT R3, R3, 0xff, RZ, 0xc0, !PT ;  /* 0x000000ff03037812 */ /* 0x000fc800078ec0ff */
[----:B------:R-:W-:-:S04]  /*3ae0*/  IADD3 R3, PT, PT, R3, R20, RZ ;  /* 0x0000001403037210 */ /* 0x000fc80007ffe0ff */
        /* <DEDUP_REMOVED lines=11> */
[C---:B------:R-:W-:Y:S02]  /*3ba0*/  ISETP.NE.AND P2, PT, R3.reuse, RZ, PT ;  /* 0x000000ff0300720c */ /* 0x040fe40003f45270 */
[----:B------:R-:W-:Y:S02]  /*3bb0*/  ISETP.NE.AND P1, PT, R3, RZ, PT ;  /* 0x000000ff0300720c */ /* 0x000fe40003f25270 */
[----:B------:R-:W-:Y:S01]  /*3bc0*/  LOP3.LUT R21, R20, 0x7fffff, RZ, 0xc0, !PT ;  /* 0x007fffff14157812 */ /* 0x000fe200078ec0ff */
[CCC-:B------:R-:W-:Y:S01]  /*3bd0*/  FFMA.RP R20, R25.reuse, R23.reuse, R22.reuse ;  /* 0x0000001719147223 */ /* 0x1c0fe20000008016 */
[----:B------:R-:W-:Y:S01]  /*3be0*/  FFMA.RM R23, R25, R23, R22 ;  /* 0x0000001719177223 */ /* 0x000fe20000004016 */
[----:B------:R-:W-:Y:S02]  /*3bf0*/  IADD3 R22, PT, PT, R3, 0x20, RZ ;  /* 0x0000002003167810 */ /* 0x000fe40007ffe0ff */
        /* <DEDUP_REMOVED lines=11> */
[----:B------:R-:W-:-:S04]  /*3cb0*/  LOP3.LUT R3, R3, R20, RZ, 0xc0, !PT ;  /* 0x0000001403037212 */ /* 0x000fc800078ec0ff */
[----:B------:R-:W-:-:S04]  /*3cc0*/  IADD3 R3, PT, PT, R22, R3, RZ ;  /* 0x0000000316037210 */ /* 0x000fc80007ffe0ff */
[----:B------:R-:W-:Y:S01]  /*3cd0*/  LOP3.LUT R0, R3, R0, RZ, 0xfc, !PT ;  /* 0x0000000003007212 */ /* 0x000fe200078efcff */
[----:B------:R-:W-:Y:S06]  /*3ce0*/  BRA `(.L_x_115) ;  /* 0x0000000000107947 */ /* 0x000fec0003800000 */
.L_x_114:
[----:B------:R-:W-:-:S04]  /*3cf0*/  LOP3.LUT R0, R0, 0x80000000, RZ, 0xc0, !PT ;  /* 0x8000000000007812 */ /* 0x000fc800078ec0ff */
[----:B------:R-:W-:Y:S01]  /*3d00*/  LOP3.LUT R0, R0, 0x7f800000, RZ, 0xfc, !PT ;  /* 0x7f80000000007812 */ /* 0x000fe200078efcff */
[----:B------:R-:W-:Y:S06]  /*3d10*/  BRA `(.L_x_115) ;  /* 0x0000000000047947 */ /* 0x000fec0003800000 */
.L_x_113:
[----:B------:R-:W-:-:S07]  /*3d20*/  LEA R0, R20, R0, 0x17 ;  /* 0x0000000014007211 */ /* 0x000fce00078eb8ff */
.L_x_115:
[----:B------:R-:W-:Y:S05]  /*3d30*/  BSYNC.RECONVERGENT B2 ;  /* 0x0000000000027941 */ /* 0x000fea0003800200 */
.L_x_112:
[----:B------:R-:W-:Y:S05]  /*3d40*/  BRA `(.L_x_116) ;  /* 0x0000000000207947 */ /* 0x000fea0003800000 */
.L_x_111:
[----:B------:R-:W-:-:S04]  /*3d50*/  LOP3.LUT R0, R3, 0x80000000, R0, 0x48, !PT ;  /* 0x8000000003007812 */ /* 0x000fc800078e4800 */
[----:B------:R-:W-:Y:S01]  /*3d60*/  LOP3.LUT R0, R0, 0x7f800000, RZ, 0xfc, !PT ;  /* 0x7f80000000007812 */ /* 0x000fe200078efcff */
[----:B------:R-:W-:Y:S06]  /*3d70*/  BRA `(.L_x_116) ;  /* 0x0000000000147947 */ /* 0x000fec0003800000 */
.L_x_110:
[----:B------:R-:W-:Y:S01]  /*3d80*/  LOP3.LUT R0, R3, 0x80000000, R0, 0x48, !PT ;  /* 0x8000000003007812 */ /* 0x000fe200078e4800 */
[----:B------:R-:W-:Y:S06]  /*3d90*/  BRA `(.L_x_116) ;  /* 0x00000000000c7947 */ /* 0x000fec0003800000 */
.L_x_109:
[----:B------:R-:W0:Y:S01]  /*3da0*/  MUFU.RSQ R0, -QNAN ;  /* 0xffc0000000007908 */ /* 0x000e220000001400 */
[----:B------:R-:W-:Y:S05]  /*3db0*/  BRA `(.L_x_116) ;  /* 0x0000000000047947 */ /* 0x000fea0003800000 */
.L_x_108:
[----:B------:R-:W-:-:S07]  /*3dc0*/  FADD.FTZ R0, R0, R3 ;  /* 0x0000000300007221 */ /* 0x000fce0000010000 */
.L_x_116:
[----:B------:R-:W-:Y:S05]  /*3dd0*/  BSYNC.RECONVERGENT B1 ;  /* 0x0000000000017941 */ /* 0x000fea0003800200 */
.L_x_106:
[----:B------:R-:W-:-:S04]  /*3de0*/  HFMA2 R3, -RZ, RZ, 0, 0 ;  /* 0x00000000ff037431 */ /* 0x000fc800000001ff */
[----:B0-----:R-:W-:Y:S05]  /*3df0*/  RET.REL.NODEC R2 `(_Z30asian_monte_carlo_kernel_fixedPfPiP17curandStateXORWOW12OptionParamsi) ;  /* 0xffffffc002807950 */ /* 0x001fea0003c3ffff */
.L_x_117:
        /* <DEDUP_REMOVED lines=16> */
.L_x_130:


//--------------------- .text._Z12setup_curandP17curandStateXORWOWyi --------------------------
	.section	.text._Z12setup_curandP17curandStateXORWOWyi,"ax",@progbits
	.align	128
        .global         _Z12setup_curandP17curandStateXORWOWyi
        .type           _Z12setup_curandP17curandStateXORWOWyi,@function
        .size           _Z12setup_curandP17curandStateXORWOWyi,(.L_x_133 - _Z12setup_curandP17curandStateXORWOWyi)
        .other          _Z12setup_curandP17curandStateXORWOWyi,@"STO_CUDA_ENTRY STV_DEFAULT"
_Z12setup_curandP17curandStateXORWOWyi:
.text._Z12setup_curandP17curandStateXORWOWyi:
[----:B------:R-:W-:Y:S01]  /*0000*/  LDC R1, c[0x0][0x37c] ;  /* 0x0000df00ff017b82 */ /* 0x000fe20000000800 */
[----:B------:R-:W0:Y:S07]  /*0010*/  S2R R0, SR_TID.X ;  /* 0x0000000000007919 */ /* 0x000e2e0000002100 */
[----:B------:R-:W0:Y:S01]  /*0020*/  S2UR UR4, SR_CTAID.X ;  /* 0x00000000000479c3 */ /* 0x000e220000002500 */
[----:B------:R-:W1:Y:S07]  /*0030*/  LDCU UR5, c[0x0][0x390] ;  /* 0x00007200ff0577ac */ /* 0x000e6e0008000800 */
[----:B------:R-:W0:Y:S02]  /*0040*/  LDC R13, c[0x0][0x360] ;  /* 0x0000d800ff0d7b82 */ /* 0x000e240000000800 */
[----:B0-----:R-:W-:-:S05]  /*0050*/  IMAD R13, R13, UR4, R0 ;  /* 0x000000040d0d7c24 */ /* 0x001fca000f8e0200 */
[----:B-1----:R-:W-:-:S13]  /*0060*/  ISETP.GE.AND P0, PT, R13, UR5, PT ;  /* 0x000000050d007c0c */ /* 0x002fda000bf06270 */
[----:B------:R-:W-:Y:S05]  /*0070*/  @P0 EXIT ;  /* 0x000000000000094d */ /* 0x000fea0003800000 */
[----:B------:R-:W0:Y:S01]  /*0080*/  LDC.64 R2, c[0x0][0x388] ;  /* 0x0000e200ff027b82 */ /* 0x000e220000000a00 */
[----:B------:R-:W1:Y:S01]  /*0090*/  LDCU.64 UR4, c[0x0][0x358] ;  /* 0x00006b00ff0477ac */ /* 0x000e620008000a00 */
[----:B------:R-:W-:Y:S01]  /*00a0*/  ISETP.NE.AND P0, PT, R13, RZ, PT ;  /* 0x000000ff0d00720c */ /* 0x000fe20003f05270 */
[----:B------:R-:W-:Y:S05]  /*00b0*/  BSSY.RECONVERGENT B0, `(.L_x_118) ;  /* 0x00000e1000007945 */ /* 0x000fea0003800200 */
[----:B------:R-:W2:Y:S01]  /*00c0*/  LDC.64 R6, c[0x0][0x380] ;  /* 0x0000e000ff067b82 */ /* 0x000ea20000000a00 */
[----:B0-----:R-:W-:Y:S02]  /*00d0*/  LOP3.LUT R0, R2, 0xaad26b49, RZ, 0x3c, !PT ;  /* 0xaad26b4902007812 */ /* 0x001fe400078e3cff */
[----:B------:R-:W-:-:S03]  /*00e0*/  LOP3.LUT R2, R3, 0xf7dcefdd, RZ, 0x3c, !PT ;  /* 0xf7dcefdd03027812 */ /* 0x000fc600078e3cff */
[----:B------:R-:W-:Y:S02]  /*00f0*/  IMAD R0, R0, 0x4182bed5, RZ ;  /* 0x4182bed500007824 */ /* 0x000fe400078e02ff */
[----:B------:R-:W-:Y:S02]  /*0100*/  IMAD R3, R2, -0x658354e5, RZ ;  /* 0x9a7cab1b02037824 */ /* 0x000fe400078e02ff */
[----:B--2---:R-:W-:Y:S01]  /*0110*/  IMAD.WIDE R6, R13, 0x30, R6 ;  /* 0x000000300d067825 */ /* 0x004fe200078e0206 */
[C---:B------:R-:W-:Y:S02]  /*0120*/  LOP3.LUT R8, R0.reuse, 0x159a55e5, RZ, 0x3c, !PT ;  /* 0x159a55e500087812 */ /* 0x040fe400078e3cff */
[C---:B------:R-:W-:Y:S01]  /*0130*/  IADD3 R4, PT, PT, R0.reuse, 0x64f0c9, R3 ;  /* 0x0064f0c900047810 */ /* 0x040fe20007ffe003 */
[C---:B------:R-:W-:Y:S01]  /*0140*/  VIADD R5, R0.reuse, 0x75bcd15 ;  /* 0x075bcd1500057836 */ /* 0x040fe20000000000 */
[----:B------:R-:W-:Y:S01]  /*0150*/  LOP3.LUT R10, R3, 0x5491333, RZ, 0x3c, !PT ;  /* 0x05491333030a7812 */ /* 0x000fe200078e3cff */
[----:B------:R-:W-:-:S02]  /*0160*/  VIADD R11, R0, 0x583f19 ;  /* 0x00583f19000b7836 */ /* 0x000fc40000000000 */
[----:B------:R-:W-:Y:S01]  /*0170*/  VIADD R9, R3, 0x1f123bb5 ;  /* 0x1f123bb503097836 */ /* 0x000fe20000000000 */
[----:B-1----:R0:W-:Y:S04]  /*0180*/  STG.E.64 desc[UR4][R6.64], R4 ;  /* 0x0000000406007986 */ /* 0x0021e8000c101b04 */
[----:B------:R0:W-:Y:S04]  /*0190*/  STG.E.64 desc[UR4][R6.64+0x8], R8 ;  /* 0x0000080806007986 */ /* 0x0001e8000c101b04 */
[----:B------:R0:W-:Y:S01]  /*01a0*/  STG.E.64 desc[UR4][R6.64+0x10], R10 ;  /* 0x0000100a06007986 */ /* 0x0001e2000c101b04 */
[----:B------:R-:W-:Y:S05]  /*01b0*/  @!P0 BRA `(.L_x_119) ;  /* 0x0000000c00408947 */ /* 0x000fea0003800000 */
[----:B------:R-:W-:Y:S01]  /*01c0*/  SHF.R.S32.HI R0, RZ, 0x1f, R13 ;  /* 0x0000001fff007819 */ /* 0x000fe2000001140d */
[----:B------:R-:W-:-:S07]  /*01d0*/  IMAD.MOV.U32 R12, RZ, RZ, RZ ;  /* 0x000000ffff0c7224 */ /* 0x000fce00078e00ff */
.L_x_125:
[----:B-1----:R-:W-:Y:S01]  /*01e0*/  LOP3.LUT R2, R13, 0x3, RZ, 0xc0, !PT ;  /* 0x000000030d027812 */ /* 0x002fe200078ec0ff */
[----:B------:R-:W-:Y:S03]  /*01f0*/  BSSY.RECONVERGENT B1, `(.L_x_120) ;  /* 0x00000c6000017945 */ /* 0x000fe60003800200 */
[----:B------:R-:W-:-:S04]  /*0200*/  ISETP.NE.U32.AND P0, PT, R2, RZ, PT ;  /* 0x000000ff0200720c */ /* 0x000fc80003f05070 */
[----:B------:R-:W-:-:S13]  /*0210*/  ISETP.NE.AND.EX P0, PT, RZ, RZ, PT, P0 ;  /* 0x000000ffff00720c */ /* 0x000fda0003f05300 */
[----:B------:R-:W-:Y:S05]  /*0220*/  @!P0 BRA `(.L_x_121) ;  /* 0x0000000c00088947 */ /* 0x000fea0003800000 */
[----:B0-----:R-:W0:Y:S01]  /*0230*/  LDC.64 R8, c[0x4][RZ] ;  /* 0x01000000ff087b82 */ /* 0x001e220000000a00 */
[----:B------:R-:W-:Y:S02]  /*0240*/  IMAD.MOV.U32 R14, RZ, RZ, RZ ;  /* 0x000000ffff0e7224 */ /* 0x000fe400078e00ff */
[----:B0-----:R-:W-:-:S07]  /*0250*/  IMAD.WIDE.U32 R8, R12, 0xc80, R8 ;  /* 0x00000c800c087825 */ /* 0x001fce00078e0008 */
.L_x_124:
[----:B-1----:R-:W-:Y:S01]  /*0260*/  IMAD.MOV.U32 R15, RZ, RZ, RZ ;  /* 0x000000ffff0f7224 */ /* 0x002fe200078e00ff */
[----:B------:R-:W-:Y:S01]  /*0270*/  CS2R R2, SRZ ;  /* 0x0000000000027805 */ /* 0x000fe2000001ff00 */
[----:B------:R-:W-:Y:S01]  /*0280*/  IMAD.MOV.U32 R17, RZ, RZ, RZ ;  /* 0x000000ffff117224 */ /* 0x000fe200078e00ff */
[----:B------:R-:W-:-:S07]  /*0290*/  CS2R R4, SRZ ;  /* 0x0000000000047805 */ /* 0x000fce000001ff00 */
.L_x_123:
[----:B------:R-:W-:-:S05]  /*02a0*/  IMAD.WIDE.U32 R10, R17, 0x4, R6 ;  /* 0x00000004110a7825 */ /* 0x000fca00078e0006 */
[----:B------:R0:W5:Y:S01]  /*02b0*/  LDG.E R16, desc[UR4][R10.64+0x4] ;  /* 0x000004040a107981 */ /* 0x000162000c1e1900 */
[----:B------:R-:W-:-:S07]  /*02c0*/  IMAD.MOV.U32 R19, RZ, RZ, RZ ;  /* 0x000000ffff137224 */ /* 0x000fce00078e00ff */
.L_x_122:
[----:B-----5:R-:W-:Y:S01]  /*02d0*/  SHF.R.U32.HI R24, RZ, R19, R16 ;  /* 0x00000013ff187219 */ /* 0x020fe20000011610 */
[----:B0-----:R-:W-:-:S03]  /*02e0*/  IMAD.SHL.U32 R10, R17, 0x20, RZ ;  /* 0x00000020110a7824 */ /* 0x001fc600078e00ff */
[----:B------:R-:W-:Y:S01]  /*02f0*/  LOP3.LUT R11, R24, 0x1, RZ, 0xc0, !PT ;  /* 0x00000001180b7812 */ /* 0x000fe200078ec0ff */
[----:B------:R-:W-:-:S03]  /*0300*/  IMAD.IADD R10, R10, 0x1, R19 ;  /* 0x000000010a0a7824 */ /* 0x000fc600078e0213 */
[----:B------:R-:W-:Y:S01]  /*0310*/  ISETP.NE.U32.AND P0, PT, R11, 0x1, PT ;  /* 0x000000010b00780c */ /* 0x000fe20003f05070 */
[----:B------:R-:W-:-:S03]  /*0320*/  IMAD R11, R10, 0x5, RZ ;  /* 0x000000050a0b7824 */ /* 0x000fc600078e02ff */
[----:B------:R-:W-:Y:S01]  /*0330*/  R2P PR, R24, 0x7e ;  /* 0x0000007e18007804 */ /* 0x000fe20000000000 */
[----:B------:R-:W-:-:S08]  /*0340*/  IMAD.WIDE.U32 R10, R11, 0x4, R8 ;  /* 0x000000040b0a7825 */ /* 0x000fd000078e0008 */
[----:B------:R-:W2:Y:S04]  /*0350*/  @!P0 LDG.E R18, desc[UR4][R10.64] ;  /* 0x000000040a128981 */ /* 0x000ea8000c1e1900 */
[----:B------:R-:W3:Y:S04]  /*0360*/  @!P0 LDG.E R20, desc[UR4][R10.64+0x10] ;  /* 0x000010040a148981 */ /* 0x000ee8000c1e1900 */
[----:B------:R-:W4:Y:S04]  /*0370*/  @P1 LDG.E R22, desc[UR4][R10.64+0x14] ;  /* 0x000014040a161981 */ /* 0x000f28000c1e1900 */
[----:B------:R-:W4:Y:S04]  /*0380*/  @P2 LDG.E R26, desc[UR4][R10.64+0x28] ;  /* 0x000028040a1a2981 */ /* 0x000f28000c1e1900 */
[----:B------:R-:W4:Y:S04]  /*0390*/  @!P0 LDG.E R21, desc[UR4][R10.64+0x4] ;  /* 0x000004040a158981 */ /* 0x000f28000c1e1900 */
[----:B------:R-:W4:Y:S04]  /*03a0*/  @!P0 LDG.E R23, desc[UR4][R10.64+0xc] ;  /* 0x00000c040a178981 */ /* 0x000f28000c1e1900 */
[----:B------:R-:W4:Y:S04]  /*03b0*/  @P1 LDG.E R25, desc[UR4][R10.64+0x18] ;  /* 0x000018040a191981 */ /* 0x000f28000c1e1900 */
[----:B------:R-:W4:Y:S04]  /*03c0*/  @P3 LDG.E R28, desc[UR4][R10.64+0x3c] ;  /* 0x00003c040a1c3981 */ /* 0x000f28000c1e1900 */
[----:B------:R-:W4:Y:S01]  /*03d0*/  @P6 LDG.E R27, desc[UR4][R10.64+0x7c] ;  /* 0x00007c040a1b6981 */ /* 0x000f22000c1e1900 */
[----:B--2---:R-:W-:-:S03]  /*03e0*/  @!P0 LOP3.LUT R15, R15, R18, RZ, 0x3c, !PT ;  /* 0x000000120f0f8212 */ /* 0x004fc600078e3cff */
[----:B------:R-:W2:Y:S01]  /*03f0*/  @!P0 LDG.E R18, desc[UR4][R10.64+0x8] ;  /* 0x000008040a128981 */ /* 0x000ea2000c1e1900 */
[----:B---3--:R-:W-:-:S03]  /*0400*/  @!P0 LOP3.LUT R3, R3, R20, RZ, 0x3c, !PT ;  /* 0x0000001403038212 */ /* 0x008fc600078e3cff */
[----:B------:R-:W3:Y:S01]  /*0410*/  @P1 LDG.E R20, desc[UR4][R10.64+0x24] ;  /* 0x000024040a141981 */ /* 0x000ee2000c1e1900 */
[----:B----4-:R-:W-:-:S03]  /*0420*/  @P1 LOP3.LUT R15, R15, R22, RZ, 0x3c, !PT ;  /* 0x000000160f0f1212 */ /* 0x010fc600078e3cff */
[----:B------:R-:W4:Y:S01]  /*0430*/  @P2 LDG.E R22, desc[UR4][R10.64+0x38] ;  /* 0x000038040a162981 */ /* 0x000f22000c1e1900 */
[----:B------:R-:W-:-:S03]  /*0440*/  @P2 LOP3.LUT R15, R15, R26, RZ, 0x3c, !PT ;  /* 0x0000001a0f0f2212 */ /* 0x000fc600078e3cff */
[----:B------:R-:W4:Y:S01]  /*0450*/  @P4 LDG.E R26, desc[UR4][R10.64+0x50] ;  /* 0x000050040a1a4981 */ /* 0x000f22000c1e1900 */
[----:B------:R-:W-:-:S03]  /*0460*/  @!P0 LOP3.LUT R4, R4, R21, RZ, 0x3c, !PT ;  /* 0x0000001504048212 */ /* 0x000fc600078e3cff */
[----:B------:R-:W4:Y:S01]  /*0470*/  @P1 LDG.E R21, desc[UR4][R10.64+0x20] ;  /* 0x000020040a151981 */ /* 0x000f22000c1e1900 */
[----:B------:R-:W-:-:S03]  /*0480*/  @!P0 LOP3.LUT R2, R2, R23, RZ, 0x3c, !PT ;  /* 0x0000001702028212 */ /* 0x000fc600078e3cff */
[----:B------:R-:W4:Y:S01]  /*0490*/  @P2 LDG.E R23, desc[UR4][R10.64+0x2c] ;  /* 0x00002c040a172981 */ /* 0x000f22000c1e1900 */
[----:B------:R-:W-:-:S03]  /*04a0*/  @P1 LOP3.LUT R4, R4, R25, RZ, 0x3c, !PT ;  /* 0x0000001904041212 */ /* 0x000fc600078e3cff */
[----:B------:R-:W4:Y:S01]  /*04b0*/  @P2 LDG.E R25, desc[UR4][R10.64+0x34] ;  /* 0x000034040a192981 */ /* 0x000f22000c1e1900 */
[----:B--2---:R-:W-:-:S03]  /*04c0*/  @!P0 LOP3.LUT R5, R5, R18, RZ, 0x3c, !PT ;  /* 0x0000001205058212 */ /* 0x004fc600078e3cff */
[----:B------:R-:W2:Y:S01]  /*04d0*/  @P1 LDG.E R18, desc[UR4][R10.64+0x1c] ;  /* 0x00001c040a121981 */ /* 0x000ea2000c1e1900 */
[----:B---3--:R-:W-:-:S03]  /*04e0*/  @P1 LOP3.LUT R3, R3, R20, RZ, 0x3c, !PT ;  /* 0x0000001403031212 */ /* 0x008fc600078e3cff */
[----:B------:R-:W3:Y:S01]  /*04f0*/  @P2 LDG.E R20, desc[UR4][R10.64+0x30] ;  /* 0x000030040a142981 */ /* 0x000ee2000c1e1900 */
[----:B----4-:R-:W-:-:S03]  /*0500*/  @P2 LOP3.LUT R3, R3, R22, RZ, 0x3c, !PT ;  /* 0x0000001603032212 */ /* 0x010fc600078e3cff */
[----:B------:R-:W4:Y:S01]  /*0510*/  @P3 LDG.E R22, desc[UR4][R10.64+0x4c] ;  /* 0x00004c040a163981 */ /* 0x000f22000c1e1900 */
[----:B------:R-:W-:-:S04]  /*0520*/  @P3 LOP3.LUT R15, R15, R28, RZ, 0x3c, !PT ;  /* 0x0000001c0f0f3212 */ /* 0x000fc800078e3cff */
[----:B------:R-:W-:Y:S02]  /*0530*/  @P4 LOP3.LUT R15, R15, R26, RZ, 0x3c, !PT ;  /* 0x0000001a0f0f4212 */ /* 0x000fe400078e3cff */
[----:B------:R-:W-:Y:S01]  /*0540*/  @P1 LOP3.LUT R2, R2, R21, RZ, 0x3c, !PT ;  /* 0x0000001502021212 */ /* 0x000fe200078e3cff */
[----:B------:R-:W4:Y:S04]  /*0550*/  @P5 LDG.E R26, desc[UR4][R10.64+0x64] ;  /* 0x000064040a1a5981 */ /* 0x000f28000c1e1900 */
[----:B------:R-:W4:Y:S01]  /*0560*/  @P3 LDG.E R21, desc[UR4][R10.64+0x40] ;  /* 0x000040040a153981 */ /* 0x000f22000c1e1900 */
[----:B------:R-:W-:Y:S02]  /*0570*/  @P2 LOP3.LUT R4, R4, R23, RZ, 0x3c, !PT ;  /* 0x0000001704042212 */ /* 0x000fe400078e3cff */
[----:B------:R-:W-:Y:S01]  /*0580*/  @P2 LOP3.LUT R2, R2, R25, RZ, 0x3c, !PT ;  /* 0x0000001902022212 */ /* 0x000fe200078e3cff */
[----:B------:R-:W4:Y:S04]  /*0590*/  @P3 LDG.E R23, desc[UR4][R10.64+0x48] ;  /* 0x000048040a173981 */ /* 0x000f28000c1e1900 */
[----:B------:R-:W4:Y:S01]  /*05a0*/  @P4 LDG.E R25, desc[UR4][R10.64+0x54] ;  /* 0x000054040a194981 */ /* 0x000f22000c1e1900 */
[----:B--2---:R-:W-:-:S03]  /*05b0*/  @P1 LOP3.LUT R5, R5, R18, RZ, 0x3c, !PT ;  /* 0x0000001205051212 */ /* 0x004fc600078e3cff */
[----:B------:R-:W2:Y:S01]  /*05c0*/  @P3 LDG.E R18, desc[UR4][R10.64+0x44] ;  /* 0x000044040a123981 */ /* 0x000ea2000c1e1900 */
[----:B---3--:R-:W-:-:S03]  /*05d0*/  @P2 LOP3.LUT R5, R5, R20, RZ, 0x3c, !PT ;  /* 0x0000001405052212 */ /* 0x008fc600078e3cff */
[----:B------:R-:W3:Y:S01]  /*05e0*/  @P4 LDG.E R20, desc[UR4][R10.64+0x58] ;  /* 0x000058040a144981 */ /* 0x000ee2000c1e1900 */
[----:B----4-:R-:W-:-:S03]  /*05f0*/  @P3 LOP3.LUT R3, R3, R22, RZ, 0x3c, !PT ;  /* 0x0000001603033212 */ /* 0x010fc600078e3cff */
[----:B------:R-:W4:Y:S01]  /*0600*/  @P4 LDG.E R22, desc[UR4][R10.64+0x60] ;  /* 0x000060040a164981 */ /* 0x000f22000c1e1900 */
[----:B------:R-:W-:Y:S02]  /*0610*/  LOP3.LUT P0, RZ, R24, 0x80, RZ, 0xc0, !PT ;  /* 0x0000008018ff7812 */ /* 0x000fe4000780c0ff */
[----:B------:R-:W-:Y:S02]  /*0620*/  @P5 LOP3.LUT R15, R15, R26, RZ, 0x3c, !PT ;  /* 0x0000001a0f0f5212 */ /* 0x000fe400078e3cff */
[----:B------:R-:W4:Y:S01]  /*0630*/  @P6 LDG.E R26, desc[UR4][R10.64+0x78] ;  /* 0x000078040a1a6981 */ /* 0x000f22000c1e1900 */
[----:B------:R-:W-:-:S03]  /*0640*/  @P3 LOP3.LUT R4, R4, R21, RZ, 0x3c, !PT ;  /* 0x0000001504043212 */ /* 0x000fc600078e3cff */
[----:B------:R-:W4:Y:S01]  /*0650*/  @P4 LDG.E R21, desc[UR4][R10.64+0x5c] ;  /* 0x00005c040a154981 */ /* 0x000f22000c1e1900 */
[----:B------:R-:W-:-:S03]  /*0660*/  @P3 LOP3.LUT R2, R2, R23, RZ, 0x3c, !PT ;  /* 0x0000001702023212 */ /* 0x000fc600078e3cff */
[----:B------:R-:W4:Y:S01]  /*0670*/  @P5 LDG.E R23, desc[UR4][R10.64+0x68] ;  /* 0x000068040a175981 */ /* 0x000f22000c1e1900 */
[----:B------:R-:W-:-:S03]  /*0680*/  @P4 LOP3.LUT R4, R4, R25, RZ, 0x3c, !PT ;  /* 0x0000001904044212 */ /* 0x000fc600078e3cff */
[----:B------:R-:W4:Y:S01]  /*0690*/  @P5 LDG.E R25, desc[UR4][R10.64+0x70] ;  /* 0x000070040a195981 */ /* 0x000f22000c1e1900 */
[----:B--2---:R-:W-:-:S03]  /*06a0*/  @P3 LOP3.LUT R5, R5, R18, RZ, 0x3c, !PT ;  /* 0x0000001205053212 */ /* 0x004fc600078e3cff */
[----:B------:R-:W2:Y:S01]  /*06b0*/  @P5 LDG.E R18, desc[UR4][R10.64+0x6c] ;  /* 0x00006c040a125981 */ /* 0x000ea2000c1e1900 */
[----:B---3--:R-:W-:-:S03]  /*06c0*/  @P4 LOP3.LUT R5, R5, R20, RZ, 0x3c, !PT ;  /* 0x0000001405054212 */ /* 0x008fc600078e3cff */
[----:B------:R-:W3:Y:S01]  /*06d0*/  @P5 LDG.E R20, desc[UR4][R10.64+0x74] ;  /* 0x000074040a145981 */ /* 0x000ee2000c1e1900 */
[----:B----4-:R-:W-:-:S03]  /*06e0*/  @P4 LOP3.LUT R3, R3, R22, RZ, 0x3c, !PT ;  /* 0x0000001603034212 */ /* 0x010fc600078e3cff */
[----:B------:R-:W4:Y:S01]  /*06f0*/  @P0 LDG.E R22, desc[UR4][R10.64+0x8c] ;  /* 0x00008c040a160981 */ /* 0x000f22000c1e1900 */
[----:B------:R-:W-:-:S03]  /*0700*/  @P6 LOP3.LUT R15, R15, R26, RZ, 0x3c, !PT ;  /* 0x0000001a0f0f6212 */ /* 0x000fc600078e3cff */
        /* <DEDUP_REMOVED lines=13> */
[----:B------:R-:W-:Y:S02]  /*07e0*/  @P6 LOP3.LUT R4, R4, R27, RZ, 0x3c, !PT ;  /* 0x0000001b04046212 */ /* 0x000fe400078e3cff */
[----:B------:R-:W-:Y:S02]  /*07f0*/  @P6 LOP3.LUT R2, R2, R21, RZ, 0x3c, !PT ;  /* 0x0000001502026212 */ /* 0x000fe400078e3cff */
[----:B------:R-:W-:Y:S02]  /*0800*/  @P0 LOP3.LUT R4, R4, R23, RZ, 0x3c, !PT ;  /* 0x0000001704040212 */ /* 0x000fe400078e3cff */
[----:B------:R-:W-:Y:S02]  /*0810*/  @P0 LOP3.LUT R2, R2, R25, RZ, 0x3c, !PT ;  /* 0x0000001902020212 */ /* 0x000fe400078e3cff */
[----:B--2---:R-:W-:Y:S02]  /*0820*/  @P6 LOP3.LUT R5, R5, R18, RZ, 0x3c, !PT ;  /* 0x0000001205056212 */ /* 0x004fe400078e3cff */
[----:B---3--:R-:W-:-:S02]  /*0830*/  @P6 LOP3.LUT R3, R3, R20, RZ, 0x3c, !PT ;  /* 0x0000001403036212 */ /* 0x008fc400078e3cff */
[----:B----4-:R-:W-:Y:S02]  /*0840*/  @P0 LOP3.LUT R5, R5, R22, RZ, 0x3c, !PT ;  /* 0x0000001605050212 */ /* 0x010fe400078e3cff */
[----:B------:R-:W-:Y:S02]  /*0850*/  @P0 LOP3.LUT R3, R3, R26, RZ, 0x3c, !PT ;  /* 0x0000001a03030212 */ /* 0x000fe400078e3cff */
[----:B------:R-:W-:-:S13]  /*0860*/  R2P PR, R24.B1, 0x7f ;  /* 0x0000007f18007804 */ /* 0x000fda0000001000 */
[----:B------:R-:W2:Y:S04]  /*0870*/  @P0 LDG.E R18, desc[UR4][R10.64+0xa0] ;  /* 0x0000a0040a120981 */ /* 0x000ea8000c1e1900 */
[----:B------:R-:W3:Y:S04]  /*0880*/  @P1 LDG.E R22, desc[UR4][R10.64+0xb4] ;  /* 0x0000b4040a161981 */ /* 0x000ee8000c1e1900 */
[----:B------:R-:W4:Y:S04]  /*0890*/  @P2 LDG.E R26, desc[UR4][R10.64+0xc8] ;  /* 0x0000c8040a1a2981 */ /* 0x000f28000c1e1900 */
[----:B------:R-:W4:Y:S04]  /*08a0*/  @P3 LDG.E R28, desc[UR4][R10.64+0xdc] ;  /* 0x0000dc040a1c3981 */ /* 0x000f28000c1e1900 */
[----:B------:R-:W4:Y:S04]  /*08b0*/  @P0 LDG.E R23, desc[UR4][R10.64+0xa4] ;  /* 0x0000a4040a170981 */ /* 0x000f28000c1e1900 */
[----:B------:R-:W4:Y:S04]  /*08c0*/  @P0 LDG.E R20, desc[UR4][R10.64+0xa8] ;  /* 0x0000a8040a140981 */ /* 0x000f28000c1e1900 */
[----:B------:R-:W4:Y:S04]  /*08d0*/  @P4 LDG.E R25, desc[UR4][R10.64+0xf0] ;  /* 0x0000f0040a194981 */ /* 0x000f28000c1e1900 */
        /* <DEDUP_REMOVED lines=21> */
[----:B------:R-:W-:Y:S02]  /*0a30*/  LOP3.LUT P0, RZ, R24, 0x8000, RZ, 0xc0, !PT ;  /* 0x0000800018ff7812 */ /* 0x000fe4000780c0ff */
[----:B----4-:R-:W-:Y:S01]  /*0a40*/  @P5 LOP3.LUT R15, R15, R26, RZ, 0x3c, !PT ;  /* 0x0000001a0f0f5212 */ /* 0x010fe200078e3cff */
[----:B------:R-:W4:Y:S04]  /*0a50*/  @P3 LDG.E R24, desc[UR4][R10.64+0xe4] ;  /* 0x0000e4040a183981 */ /* 0x000f28000c1e1900 */
[----:B------:R-:W2:Y:S01]  /*0a60*/  @P6 LDG.E R26, desc[UR4][R10.64+0x118] ;  /* 0x000118040a1a6981 */ /* 0x000ea2000c1e1900 */
        /* <DEDUP_REMOVED lines=8> */
[----:B---3--:R-:W-:-:S03]  /*0af0*/  @P2 LOP3.LUT R3, R3, R22, RZ, 0x3c, !PT ;  /* 0x0000001603032212 */ /* 0x008fc600078e3cff */
[----:B------:R-:W3:Y:S01]  /*0b00*/  @P4 LDG.E R22, desc[UR4][R10.64+0x100] ;  /* 0x000100040a164981 */ /* 0x000ee2000c1e1900 */
[----:B--2---:R-:W-:-:S03]  /*0b10*/  @P6 LOP3.LUT R15, R15, R26, RZ, 0x3c, !PT ;  /* 0x0000001a0f0f6212 */ /* 0x004fc600078e3cff */
[----:B------:R-:W2:Y:S01]  /*0b20*/  @P0 LDG.E R26, desc[UR4][R10.64+0x12c] ;  /* 0x00012c040a1a0981 */ /* 0x000ea2000c1e1900 */
[----:B----4-:R-:W-:-:S03]  /*0b30*/  @P2 LOP3.LUT R2, R2, R23, RZ, 0x3c, !PT ;  /* 0x0000001702022212 */ /* 0x010fc600078e3cff */
[----:B------:R-:W4:Y:S01]  /*0b40*/  @P4 LDG.E R23, desc[UR4][R10.64+0xfc] ;  /* 0x0000fc040a174981 */ /* 0x000f22000c1e1900 */
[----:B------:R-:W-:-:S03]  /*0b50*/  @P2 LOP3.LUT R5, R5, R20, RZ, 0x3c, !PT ;  /* 0x0000001405052212 */ /* 0x000fc600078e3cff */
[----:B------:R-:W4:Y:S01]  /*0b60*/  @P4 LDG.E R20, desc[UR4][R10.64+0xf8] ;  /* 0x0000f8040a144981 */ /* 0x000f22000c1e1900 */
[----:B------:R-:W-:Y:S02]  /*0b70*/  @P3 LOP3.LUT R2, R2, R27, RZ, 0x3c, !PT ;  /* 0x0000001b02023212 */ /* 0x000fe400078e3cff */
[----:B------:R-:W-:Y:S01]  /*0b80*/  @P3 LOP3.LUT R4, R4, R25, RZ, 0x3c, !PT ;  /* 0x0000001904043212 */ /* 0x000fe200078e3cff */
[----:B------:R-:W4:Y:S01]  /*0b90*/  @P5 LDG.E R27, desc[UR4][R10.64+0x110] ;  /* 0x000110040a1b5981 */ /* 0x000f22000c1e1900 */
[----:B------:R-:W-:-:S03]  /*0ba0*/  @P3 LOP3.LUT R5, R5, R24, RZ, 0x3c, !PT ;  /* 0x0000001805053212 */ /* 0x000fc600078e3cff */
[----:B------:R-:W4:Y:S04]  /*0bb0*/  @P5 LDG.E R25, desc[UR4][R10.64+0x108] ;  /* 0x000108040a195981 */ /* 0x000f28000c1e1900 */
        /* <DEDUP_REMOVED lines=19> */
[----:B------:R-:W-:-:S05]  /*0cf0*/  VIADD R19, R19, 0x10 ;  /* 0x0000001013137836 */ /* 0x000fca0000000000 */
[----:B------:R-:W-:Y:S02]  /*0d00*/  ISETP.NE.AND P1, PT, R19, 0x20, PT ;  /* 0x000000201300780c */ /* 0x000fe40003f25270 */
[----:B------:R-:W-:Y:S02]  /*0d10*/  @P5 LOP3.LUT R3, R3, R18, RZ, 0x3c, !PT ;  /* 0x0000001203035212 */ /* 0x000fe400078e3cff */
[----:B------:R-:W-:Y:S02]  /*0d20*/  @P6 LOP3.LUT R4, R4, R21, RZ, 0x3c, !PT ;  /* 0x0000001504046212 */ /* 0x000fe400078e3cff */
[----:B---3--:R-:W-:-:S04]  /*0d30*/  @P6 LOP3.LUT R3, R3, R22, RZ, 0x3c, !PT ;  /* 0x0000001603036212 */ /* 0x008fc800078e3cff */
[----:B--2---:R-:W-:Y:S02]  /*0d40*/  @P0 LOP3.LUT R3, R3, R26, RZ, 0x3c, !PT ;  /* 0x0000001a03030212 */ /* 0x004fe400078e3cff */
[----:B----4-:R-:W-:Y:S02]  /*0d50*/  @P6 LOP3.LUT R2, R2, R23, RZ, 0x3c, !PT ;  /* 0x0000001702026212 */ /* 0x010fe400078e3cff */
[----:B------:R-:W-:Y:S02]  /*0d60*/  @P6 LOP3.LUT R5, R5, R20, RZ, 0x3c, !PT ;  /* 0x0000001405056212 */ /* 0x000fe400078e3cff */
[----:B------:R-:W-:Y:S02]  /*0d70*/  @P0 LOP3.LUT R2, R2, R27, RZ, 0x3c, !PT ;  /* 0x0000001b02020212 */ /* 0x000fe400078e3cff */
[----:B------:R-:W-:Y:S02]  /*0d80*/  @P0 LOP3.LUT R4, R4, R25, RZ, 0x3c, !PT ;  /* 0x0000001904040212 */ /* 0x000fe400078e3cff */
[----:B------:R-:W-:Y:S01]  /*0d90*/  @P0 LOP3.LUT R5, R5, R24, RZ, 0x3c, !PT ;  /* 0x0000001805050212 */ /* 0x000fe200078e3cff */
[----:B------:R-:W-:Y:S06]  /*0da0*/  @P1 BRA `(.L_x_122) ;  /* 0xfffffff400481947 */ /* 0x000fec000383ffff */
[----:B------:R-:W-:-:S05]  /*0db0*/  VIADD R17, R17, 0x1 ;  /* 0x0000000111117836 */ /* 0x000fca0000000000 */
[----:B------:R-:W-:-:S13]  /*0dc0*/  ISETP.NE.AND P0, PT, R17, 0x5, PT ;  /* 0x000000051100780c */ /* 0x000fda0003f05270 */
[----:B------:R-:W-:Y:S05]  /*0dd0*/  @P0 BRA `(.L_x_123) ;  /* 0xfffffff400300947 */ /* 0x000fea000383ffff */
[----:B------:R1:W-:Y:S01]  /*0de0*/  STG.E.64 desc[UR4][R6.64+0x8], R4 ;  /* 0x0000080406007986 */ /* 0x0003e2000c101b04 */
[----:B------:R-:W-:Y:S01]  /*0df0*/  VIADD R14, R14, 0x1 ;  /* 0x000000010e0e7836 */ /* 0x000fe20000000000 */
[----:B------:R-:W-:Y:S02]  /*0e00*/  LOP3.LUT R11, R13, 0x3, RZ, 0xc0, !PT ;  /* 0x000000030d0b7812 */ /* 0x000fe400078ec0ff */
[----:B------:R1:W-:Y:S02]  /*0e10*/  STG.E.64 desc[UR4][R6.64+0x10], R2 ;  /* 0x0000100206007986 */ /* 0x0003e4000c101b04 */
[----:B------:R-:W-:Y:S02]  /*0e20*/  ISETP.GE.U32.AND P0, PT, R14, R11, PT ;  /* 0x0000000b0e00720c */ /* 0x000fe40003f06070 */
[----:B------:R1:W-:Y:S11]  /*0e30*/  STG.E desc[UR4][R6.64+0x4], R15 ;  /* 0x0000040f06007986 */ /* 0x0003f6000c101904 */
[----:B------:R-:W-:Y:S05]  /*0e40*/  @!P0 BRA `(.L_x_124) ;  /* 0xfffffff400048947 */ /* 0x000fea000383ffff */
.L_x_121:
[----:B------:R-:W-:Y:S05]  /*0e50*/  BSYNC.RECONVERGENT B1 ;  /* 0x0000000000017941 */ /* 0x000fea0003800200 */
.L_x_120:
[C---:B------:R-:W-:Y:S01]  /*0e60*/  ISETP.GT.U32.AND P0, PT, R13.reuse, 0x3, PT ;  /* 0x000000030d00780c */ /* 0x040fe20003f04070 */
[----:B------:R-:W-:Y:S01]  /*0e70*/  VIADD R12, R12, 0x1 ;  /* 0x000000010c0c7836 */ /* 0x000fe20000000000 */
[--C-:B------:R-:W-:Y:S02]  /*0e80*/  SHF.R.U64 R13, R13, 0x2, R0.reuse ;  /* 0x000000020d0d7819 */ /* 0x100fe40000001200 */
[----:B------:R-:W-:Y:S02]  /*0e90*/  ISETP.GT.U32.AND.EX P0, PT, R0, RZ, PT, P0 ;  /* 0x000000ff0000720c */ /* 0x000fe40003f04100 */
[----:B------:R-:W-:-:S11]  /*0ea0*/  SHF.R.U32.HI R0, RZ, 0x2, R0 ;  /* 0x00000002ff007819 */ /* 0x000fd60000011600 */
[----:B------:R-:W-:Y:S05]  /*0eb0*/  @P0 BRA `(.L_x_125) ;  /* 0xfffffff000c80947 */ /* 0x000fea000383ffff */
.L_x_119:
[----:B------:R-:W-:Y:S05]  /*0ec0*/  BSYNC.RECONVERGENT B0 ;  /* 0x0000000000007941 */ /* 0x000fea0003800200 */
.L_x_118:
[----:B------:R-:W-:Y:S04]  /*0ed0*/  STG.E.64 desc[UR4][R6.64+0x18], RZ ;  /* 0x000018ff06007986 */ /* 0x000fe8000c101b04 */
[----:B------:R-:W-:Y:S04]  /*0ee0*/  STG.E desc[UR4][R6.64+0x20], RZ ;  /* 0x000020ff06007986 */ /* 0x000fe8000c101904 */
[----:B------:R-:W-:Y:S01]  /*0ef0*/  STG.E.64 desc[UR4][R6.64+0x28], RZ ;  /* 0x000028ff06007986 */ /* 0x000fe2000c101b04 */
[----:B------:R-:W-:Y:S05]  /*0f00*/  EXIT ;  /* 0x000000000000794d */ /* 0x000fea0003800000 */
.L_x_126:
        /* <DEDUP_REMOVED lines=15> */
.L_x_133:


//--------------------- .nv.global.init           --------------------------
	.section	.nv.global.init,"aw",@progbits
	.align	4
.nv.global.init:
	.type		mrg32k3aM1SubSeq,@object
	.size		mrg32k3aM1SubSeq,(mrg32k3aM2SubSeq - mrg32k3aM1SubSeq)
mrg32k3aM1SubSeq:
        /*0000*/ 	.byte	0x0b, 0xcc, 0xee, 0x04, 0x73, 0x29, 0x8b, 0x6f, 0xf6, 0x53, 0x03, 0xf6, 0x23, 0xf6, 0xea, 0xda
        /* <DEDUP_REMOVED lines=125> */
	.type		mrg32k3aM2SubSeq,@object
	.size		mrg32k3aM2SubSeq,(mrg32k3aM1 - mrg32k3aM2SubSeq)
mrg32k3aM2SubSeq:
        /* <DEDUP_REMOVED lines=126> */
	.type		mrg32k3aM1,@object
	.size		mrg32k3aM1,(mrg32k3aM1Seq - mrg32k3aM1)
mrg32k3aM1:
        /* <DEDUP_REMOVED lines=144> */
	.type		mrg32k3aM1Seq,@object
	.size		mrg32k3aM1Seq,(mrg32k3aM2 - mrg32k3aM1Seq)
mrg32k3aM1Seq:
        /* <DEDUP_REMOVED lines=144> */
	.type		mrg32k3aM2,@object
	.size		mrg32k3aM2,(mrg32k3aM2Seq - mrg32k3aM2)
mrg32k3aM2:
        /* <DEDUP_REMOVED lines=144> */
	.type		mrg32k3aM2Seq,@object
	.size		mrg32k3aM2Seq,(precalc_xorwow_matrix - mrg32k3aM2Seq)
mrg32k3aM2Seq:
        /* <DEDUP_REMOVED lines=144> */
	.type		precalc_xorwow_matrix,@object
	.size		precalc_xorwow_matrix,(precalc_xorwow_offset_matrix - precalc_xorwow_matrix)
precalc_xorwow_matrix:
        /* <DEDUP_REMOVED lines=6400> */
	.type		precalc_xorwow_offset_matrix,@object
	.size		precalc_xorwow_offset_matrix,(.L_1 - precalc_xorwow_offset_matrix)
precalc_xorwow_offset_matrix:
        /* <DEDUP_REMOVED lines=6400> */
.L_1:


//--------------------- .nv.shared.reserved.0     --------------------------
	.section	.nv.shared.reserved.0,"aw",@nobits
	.weak		__nv_reservedSMEM_offset_0_alias
	.size		__nv_reservedSMEM_offset_0_alias, 0, 64
	.other		__nv_reservedSMEM_offset_0_alias,@"STO_CUDA_RESERVED_SHARED STV_DEFAULT"
__nv_reservedSMEM_offset_0_alias:
	.zero		0
	.zero		64


//--------------------- .nv.constant0._Z41asian_monte_carlo_kernel_memory_efficientPfPiP17curandStateXORWOW12OptionParamsi --------------------------
	.section	.nv.constant0._Z41asian_monte_carlo_kernel_memory_efficientPfPiP17curandStateXORWOW12OptionParamsi,"a",@progbits
	.sectionflags	@""
	.align	4
.nv.constant0._Z41asian_monte_carlo_kernel_memory_efficientPfPiP17curandStateXORWOW12OptionParamsi:
	.zero		964


//--------------------- .nv.constant0._Z30asian_monte_carlo_kernel_fixedPfPiP17curandStateXORWOW12OptionParamsi --------------------------
	.section	.nv.constant0._Z30asian_monte_carlo_kernel_fixedPfPiP17curandStateXORWOW12OptionParamsi,"a",@progbits
	.sectionflags	@""
	.align	4
.nv.constant0._Z30asian_monte_carlo_kernel_fixedPfPiP17curandStateXORWOW12OptionParamsi:
	.zero		964


//--------------------- .nv.constant0._Z12setup_curandP17curandStateXORWOWyi --------------------------
	.section	.nv.constant0._Z12setup_curandP17curandStateXORWOWyi,"a",@progbits
	.sectionflags	@""
	.align	4
.nv.constant0._Z12setup_curandP17curandStateXORWOWyi:
	.zero		916


//--------------------- SYMBOLS --------------------------

	.type		.nv.reservedSmem.offset0,@object
	.size		.nv.reservedSmem.offset0,0x4
